//
// Generated by NVIDIA NVVM Compiler
//
// Compiler Build ID: CL-36424714
// Cuda compilation tools, release 13.0, V13.0.88
// Based on NVVM 20.0.0
//

.version 9.0
.target sm_100
.address_size 64

	// .globl	_Z15array_generatorPdii

.visible .entry _Z15array_generatorPdii(
	.param .u64 .ptr .align 1 _Z15array_generatorPdii_param_0,
	.param .u32 _Z15array_generatorPdii_param_1,
	.param .u32 _Z15array_generatorPdii_param_2
)
{
	.reg .pred 	%p<11>;
	.reg .b32 	%r<40>;
	.reg .b64 	%rd<52>;
	.reg .b64 	%fd<16>;

	ld.param.u64 	%rd8, [_Z15array_generatorPdii_param_0];
	ld.param.u32 	%r22, [_Z15array_generatorPdii_param_1];
	ld.param.u32 	%r23, [_Z15array_generatorPdii_param_2];
	mov.u32 	%r1, %ntid.x;
	mov.u32 	%r24, %nctaid.x;
	mul.lo.s32 	%r2, %r24, %r1;
	setp.lt.s32 	%p1, %r22, 1;
	@%p1 bra 	$L__BB0_15;
	setp.lt.s32 	%p2, %r23, 1;
	@%p2 bra 	$L__BB0_15;
	mov.u32 	%r26, %tid.x;
	mov.u32 	%r27, %ctaid.x;
	mad.lo.s32 	%r28, %r27, %r1, %r26;
	and.b32  	%r3, %r23, 7;
	add.s32 	%r4, %r3, -1;
	and.b32  	%r5, %r23, 3;
	and.b32  	%r6, %r23, 2147483640;
	and.b32  	%r7, %r23, 1;
	neg.s32 	%r8, %r6;
	shl.b32 	%r9, %r2, 3;
	mul.wide.s32 	%rd9, %r28, 8;
	add.s64 	%rd50, %rd8, %rd9;
	cvta.to.global.u64 	%rd10, %rd8;
	add.s64 	%rd51, %rd10, %rd9;
	mul.lo.s32 	%r10, %r23, %r2;
	mov.b32 	%r34, 0;
	cvt.s64.s32 	%rd5, %r10;
	mul.wide.s32 	%rd11, %r10, 8;
	shl.b64 	%rd49, %rd5, 3;
$L__BB0_3:
	setp.lt.u32 	%p3, %r23, 8;
	add.s64 	%rd50, %rd50, %rd11;
	mov.b32 	%r38, 0;
	@%p3 bra 	$L__BB0_6;
	mov.b32 	%r35, 0;
	mov.u32 	%r36, %r8;
$L__BB0_5:
	.pragma "nounroll";
	mul.wide.s32 	%rd12, %r35, 8;
	add.s64 	%rd13, %rd50, %rd12;
	cvt.rn.f64.u64 	%fd1, %rd13;
	add.s64 	%rd14, %rd51, %rd12;
	st.global.f64 	[%rd14], %fd1;
	mul.wide.s32 	%rd15, %r2, 8;
	add.s64 	%rd16, %rd13, %rd15;
	cvt.rn.f64.u64 	%fd2, %rd16;
	add.s64 	%rd17, %rd14, %rd15;
	st.global.f64 	[%rd17], %fd2;
	add.s64 	%rd18, %rd16, %rd15;
	cvt.rn.f64.u64 	%fd3, %rd18;
	add.s64 	%rd19, %rd17, %rd15;
	st.global.f64 	[%rd19], %fd3;
	add.s64 	%rd20, %rd18, %rd15;
	cvt.rn.f64.u64 	%fd4, %rd20;
	add.s64 	%rd21, %rd19, %rd15;
	st.global.f64 	[%rd21], %fd4;
	add.s64 	%rd22, %rd20, %rd15;
	cvt.rn.f64.u64 	%fd5, %rd22;
	add.s64 	%rd23, %rd21, %rd15;
	st.global.f64 	[%rd23], %fd5;
	add.s64 	%rd24, %rd22, %rd15;
	cvt.rn.f64.u64 	%fd6, %rd24;
	add.s64 	%rd25, %rd23, %rd15;
	st.global.f64 	[%rd25], %fd6;
	add.s64 	%rd26, %rd24, %rd15;
	cvt.rn.f64.u64 	%fd7, %rd26;
	add.s64 	%rd27, %rd25, %rd15;
	st.global.f64 	[%rd27], %fd7;
	add.s64 	%rd28, %rd26, %rd15;
	cvt.rn.f64.u64 	%fd8, %rd28;
	add.s64 	%rd29, %rd27, %rd15;
	st.global.f64 	[%rd29], %fd8;
	add.s32 	%r36, %r36, 8;
	add.s32 	%r35, %r35, %r9;
	setp.ne.s32 	%p4, %r36, 0;
	mov.u32 	%r38, %r6;
	@%p4 bra 	$L__BB0_5;
$L__BB0_6:
	setp.eq.s32 	%p5, %r3, 0;
	@%p5 bra 	$L__BB0_14;
	setp.lt.u32 	%p6, %r4, 3;
	@%p6 bra 	$L__BB0_9;
	mul.lo.s32 	%r31, %r38, %r2;
	mul.wide.s32 	%rd30, %r31, 8;
	add.s64 	%rd31, %rd50, %rd30;
	cvt.rn.f64.u64 	%fd9, %rd31;
	add.s64 	%rd32, %rd51, %rd30;
	st.global.f64 	[%rd32], %fd9;
	mul.wide.s32 	%rd33, %r2, 8;
	add.s64 	%rd34, %rd31, %rd33;
	cvt.rn.f64.u64 	%fd10, %rd34;
	add.s64 	%rd35, %rd32, %rd33;
	st.global.f64 	[%rd35], %fd10;
	add.s64 	%rd36, %rd34, %rd33;
	cvt.rn.f64.u64 	%fd11, %rd36;
	add.s64 	%rd37, %rd35, %rd33;
	st.global.f64 	[%rd37], %fd11;
	add.s64 	%rd38, %rd36, %rd33;
	cvt.rn.f64.u64 	%fd12, %rd38;
	add.s64 	%rd39, %rd37, %rd33;
	st.global.f64 	[%rd39], %fd12;
	add.s32 	%r38, %r38, 4;
$L__BB0_9:
	setp.eq.s32 	%p7, %r5, 0;
	@%p7 bra 	$L__BB0_14;
	setp.eq.s32 	%p8, %r5, 1;
	@%p8 bra 	$L__BB0_12;
	mul.lo.s32 	%r32, %r38, %r2;
	mul.wide.s32 	%rd40, %r32, 8;
	add.s64 	%rd41, %rd50, %rd40;
	cvt.rn.f64.u64 	%fd13, %rd41;
	add.s64 	%rd42, %rd51, %rd40;
	st.global.f64 	[%rd42], %fd13;
	mul.wide.s32 	%rd43, %r2, 8;
	add.s64 	%rd44, %rd41, %rd43;
	cvt.rn.f64.u64 	%fd14, %rd44;
	add.s64 	%rd45, %rd42, %rd43;
	st.global.f64 	[%rd45], %fd14;
	add.s32 	%r38, %r38, 2;
$L__BB0_12:
	setp.eq.s32 	%p9, %r7, 0;
	@%p9 bra 	$L__BB0_14;
	mul.lo.s32 	%r33, %r38, %r2;
	mul.wide.s32 	%rd46, %r33, 8;
	add.s64 	%rd47, %rd50, %rd46;
	cvt.rn.f64.u64 	%fd15, %rd47;
	add.s64 	%rd48, %rd51, %rd46;
	st.global.f64 	[%rd48], %fd15;
$L__BB0_14:
	add.s32 	%r34, %r34, 1;
	setp.ne.s32 	%p10, %r34, %r22;
	add.s64 	%rd51, %rd51, %rd49;
	@%p10 bra 	$L__BB0_3;
$L__BB0_15:
	ret;

}
	// .globl	_Z18global_memory_2048PdiiPyS0_
.visible .entry _Z18global_memory_2048PdiiPyS0_(
	.param .u64 .ptr .align 1 _Z18global_memory_2048PdiiPyS0__param_0,
	.param .u32 _Z18global_memory_2048PdiiPyS0__param_1,
	.param .u32 _Z18global_memory_2048PdiiPyS0__param_2,
	.param .u64 .ptr .align 1 _Z18global_memory_2048PdiiPyS0__param_3,
	.param .u64 .ptr .align 1 _Z18global_memory_2048PdiiPyS0__param_4
)
{
	.reg .pred 	%p<3>;
	.reg .b32 	%r<10>;
	.reg .b64 	%rd<47>;
	.reg .b64 	%fd<23>;

	ld.param.u64 	%rd30, [_Z18global_memory_2048PdiiPyS0__param_0];
	ld.param.u32 	%r4, [_Z18global_memory_2048PdiiPyS0__param_1];
	cvta.to.global.u64 	%rd31, %rd30;
	mov.u32 	%r5, %ctaid.x;
	mov.u32 	%r6, %ntid.x;
	mov.u32 	%r7, %tid.x;
	mad.lo.s32 	%r8, %r5, %r6, %r7;
	mul.wide.s32 	%rd32, %r8, 8;
	add.s64 	%rd1, %rd31, %rd32;
	add.s64 	%rd42, %rd30, %rd32;
	add.s64 	%rd41, %rd42, 61440;
	add.s64 	%rd40, %rd42, 122880;
	add.s64 	%rd43, %rd42, 184320;
	add.s64 	%rd44, %rd42, 245760;
	add.s64 	%rd45, %rd42, 307200;
	add.s64 	%rd46, %rd42, 368640;
	setp.lt.s32 	%p1, %r4, 1;
	@%p1 bra 	$L__BB1_3;
	neg.s32 	%r9, %r4;
$L__BB1_2:
	.pragma "nounroll";
	ld.f64 	%fd1, [%rd42];
	cvt.rzi.u64.f64 	%rd42, %fd1;
	ld.f64 	%fd2, [%rd41];
	cvt.rzi.u64.f64 	%rd41, %fd2;
	ld.f64 	%fd3, [%rd40];
	cvt.rzi.u64.f64 	%rd40, %fd3;
	ld.f64 	%fd4, [%rd43];
	cvt.rzi.u64.f64 	%rd43, %fd4;
	ld.f64 	%fd5, [%rd44];
	cvt.rzi.u64.f64 	%rd44, %fd5;
	ld.f64 	%fd6, [%rd45];
	cvt.rzi.u64.f64 	%rd45, %fd6;
	ld.f64 	%fd7, [%rd46];
	cvt.rzi.u64.f64 	%rd46, %fd7;
	add.s32 	%r9, %r9, 1;
	setp.ne.s32 	%p2, %r9, 0;
	@%p2 bra 	$L__BB1_2;
$L__BB1_3:
	cvt.rn.f64.u64 	%fd8, %rd42;
	ld.global.f64 	%fd9, [%rd1];
	add.f64 	%fd10, %fd9, %fd8;
	cvt.rn.f64.u64 	%fd11, %rd41;
	add.f64 	%fd12, %fd10, %fd11;
	cvt.rn.f64.u64 	%fd13, %rd40;
	add.f64 	%fd14, %fd12, %fd13;
	cvt.rn.f64.u64 	%fd15, %rd43;
	add.f64 	%fd16, %fd14, %fd15;
	cvt.rn.f64.u64 	%fd17, %rd44;
	add.f64 	%fd18, %fd16, %fd17;
	cvt.rn.f64.u64 	%fd19, %rd45;
	add.f64 	%fd20, %fd18, %fd19;
	cvt.rn.f64.u64 	%fd21, %rd46;
	add.f64 	%fd22, %fd20, %fd21;
	st.global.f64 	[%rd1], %fd22;
	ret;

}
	// .globl	_Z18global_memory_1024PdiiPyS0_
.visible .entry _Z18global_memory_1024PdiiPyS0_(
	.param .u64 .ptr .align 1 _Z18global_memory_1024PdiiPyS0__param_0,
	.param .u32 _Z18global_memory_1024PdiiPyS0__param_1,
	.param .u32 _Z18global_memory_1024PdiiPyS0__param_2,
	.param .u64 .ptr .align 1 _Z18global_memory_1024PdiiPyS0__param_3,
	.param .u64 .ptr .align 1 _Z18global_memory_1024PdiiPyS0__param_4
)
{
	.reg .pred 	%p<3>;
	.reg .b32 	%r<15>;
	.reg .b64 	%rd<149>;
	.reg .b64 	%fd<71>;

	ld.param.u64 	%rd97, [_Z18global_memory_1024PdiiPyS0__param_0];
	ld.param.u32 	%r4, [_Z18global_memory_1024PdiiPyS0__param_1];
	mov.u32 	%r5, %ctaid.x;
	mov.u32 	%r6, %ntid.x;
	mov.u32 	%r7, %tid.x;
	mad.lo.s32 	%r8, %r5, %r6, %r7;
	mul.wide.s32 	%rd98, %r8, 8;
	add.s64 	%rd144, %rd97, %rd98;
	add.s64 	%rd143, %rd144, 61440;
	add.s64 	%rd142, %rd144, 122880;
	add.s64 	%rd141, %rd144, 184320;
	add.s64 	%rd140, %rd144, 245760;
	add.s64 	%rd139, %rd144, 307200;
	add.s64 	%rd138, %rd144, 368640;
	add.s64 	%rd137, %rd144, 430080;
	add.s64 	%rd136, %rd144, 491520;
	add.s64 	%rd135, %rd144, 552960;
	add.s64 	%rd134, %rd144, 614400;
	add.s64 	%rd133, %rd144, 675840;
	add.s64 	%rd132, %rd144, 737280;
	add.s64 	%rd131, %rd144, 798720;
	add.s64 	%rd130, %rd144, 860160;
	add.s64 	%rd129, %rd144, 921600;
	add.s64 	%rd128, %rd144, 983040;
	add.s64 	%rd127, %rd144, 1044480;
	add.s64 	%rd126, %rd144, 1105920;
	add.s64 	%rd145, %rd144, 1167360;
	add.s64 	%rd146, %rd144, 1228800;
	add.s64 	%rd147, %rd144, 1290240;
	add.s64 	%rd148, %rd144, 1351680;
	setp.lt.s32 	%p1, %r4, 1;
	@%p1 bra 	$L__BB2_3;
	ld.param.u32 	%r13, [_Z18global_memory_1024PdiiPyS0__param_1];
	add.s64 	%rd136, %rd144, 491520;
	add.s64 	%rd137, %rd144, 430080;
	add.s64 	%rd145, %rd144, 1167360;
	add.s64 	%rd148, %rd144, 1351680;
	neg.s32 	%r14, %r13;
$L__BB2_2:
	.pragma "nounroll";
	ld.f64 	%fd1, [%rd144];
	cvt.rzi.u64.f64 	%rd144, %fd1;
	ld.f64 	%fd2, [%rd143];
	cvt.rzi.u64.f64 	%rd143, %fd2;
	ld.f64 	%fd3, [%rd142];
	cvt.rzi.u64.f64 	%rd142, %fd3;
	ld.f64 	%fd4, [%rd141];
	cvt.rzi.u64.f64 	%rd141, %fd4;
	ld.f64 	%fd5, [%rd140];
	cvt.rzi.u64.f64 	%rd140, %fd5;
	ld.f64 	%fd6, [%rd139];
	cvt.rzi.u64.f64 	%rd139, %fd6;
	ld.f64 	%fd7, [%rd138];
	cvt.rzi.u64.f64 	%rd138, %fd7;
	ld.f64 	%fd8, [%rd137];
	cvt.rzi.u64.f64 	%rd137, %fd8;
	ld.f64 	%fd9, [%rd136];
	cvt.rzi.u64.f64 	%rd136, %fd9;
	ld.f64 	%fd10, [%rd135];
	cvt.rzi.u64.f64 	%rd135, %fd10;
	ld.f64 	%fd11, [%rd134];
	cvt.rzi.u64.f64 	%rd134, %fd11;
	ld.f64 	%fd12, [%rd133];
	cvt.rzi.u64.f64 	%rd133, %fd12;
	ld.f64 	%fd13, [%rd132];
	cvt.rzi.u64.f64 	%rd132, %fd13;
	ld.f64 	%fd14, [%rd131];
	cvt.rzi.u64.f64 	%rd131, %fd14;
	ld.f64 	%fd15, [%rd130];
	cvt.rzi.u64.f64 	%rd130, %fd15;
	ld.f64 	%fd16, [%rd129];
	cvt.rzi.u64.f64 	%rd129, %fd16;
	ld.f64 	%fd17, [%rd128];
	cvt.rzi.u64.f64 	%rd128, %fd17;
	ld.f64 	%fd18, [%rd127];
	cvt.rzi.u64.f64 	%rd127, %fd18;
	ld.f64 	%fd19, [%rd126];
	cvt.rzi.u64.f64 	%rd126, %fd19;
	ld.f64 	%fd20, [%rd145];
	cvt.rzi.u64.f64 	%rd145, %fd20;
	ld.f64 	%fd21, [%rd146];
	cvt.rzi.u64.f64 	%rd146, %fd21;
	ld.f64 	%fd22, [%rd147];
	cvt.rzi.u64.f64 	%rd147, %fd22;
	ld.f64 	%fd23, [%rd148];
	cvt.rzi.u64.f64 	%rd148, %fd23;
	add.s32 	%r14, %r14, 1;
	setp.ne.s32 	%p2, %r14, 0;
	@%p2 bra 	$L__BB2_2;
$L__BB2_3:
	ld.param.u64 	%rd102, [_Z18global_memory_1024PdiiPyS0__param_0];
	cvt.rn.f64.u64 	%fd24, %rd144;
	cvta.to.global.u64 	%rd99, %rd102;
	mov.u32 	%r9, %ctaid.x;
	mov.u32 	%r10, %ntid.x;
	mov.u32 	%r11, %tid.x;
	mad.lo.s32 	%r12, %r9, %r10, %r11;
	mul.wide.s32 	%rd100, %r12, 8;
	add.s64 	%rd101, %rd99, %rd100;
	ld.global.f64 	%fd25, [%rd101];
	add.f64 	%fd26, %fd25, %fd24;
	cvt.rn.f64.u64 	%fd27, %rd143;
	add.f64 	%fd28, %fd26, %fd27;
	cvt.rn.f64.u64 	%fd29, %rd142;
	add.f64 	%fd30, %fd28, %fd29;
	cvt.rn.f64.u64 	%fd31, %rd141;
	add.f64 	%fd32, %fd30, %fd31;
	cvt.rn.f64.u64 	%fd33, %rd140;
	add.f64 	%fd34, %fd32, %fd33;
	cvt.rn.f64.u64 	%fd35, %rd139;
	add.f64 	%fd36, %fd34, %fd35;
	cvt.rn.f64.u64 	%fd37, %rd138;
	add.f64 	%fd38, %fd36, %fd37;
	cvt.rn.f64.u64 	%fd39, %rd137;
	add.f64 	%fd40, %fd38, %fd39;
	cvt.rn.f64.u64 	%fd41, %rd136;
	add.f64 	%fd42, %fd40, %fd41;
	cvt.rn.f64.u64 	%fd43, %rd135;
	add.f64 	%fd44, %fd42, %fd43;
	cvt.rn.f64.u64 	%fd45, %rd134;
	add.f64 	%fd46, %fd44, %fd45;
	cvt.rn.f64.u64 	%fd47, %rd133;
	add.f64 	%fd48, %fd46, %fd47;
	cvt.rn.f64.u64 	%fd49, %rd132;
	add.f64 	%fd50, %fd48, %fd49;
	cvt.rn.f64.u64 	%fd51, %rd131;
	add.f64 	%fd52, %fd50, %fd51;
	cvt.rn.f64.u64 	%fd53, %rd130;
	add.f64 	%fd54, %fd52, %fd53;
	cvt.rn.f64.u64 	%fd55, %rd129;
	add.f64 	%fd56, %fd54, %fd55;
	cvt.rn.f64.u64 	%fd57, %rd128;
	add.f64 	%fd58, %fd56, %fd57;
	cvt.rn.f64.u64 	%fd59, %rd127;
	add.f64 	%fd60, %fd58, %fd59;
	cvt.rn.f64.u64 	%fd61, %rd126;
	add.f64 	%fd62, %fd60, %fd61;
	cvt.rn.f64.u64 	%fd63, %rd145;
	add.f64 	%fd64, %fd62, %fd63;
	cvt.rn.f64.u64 	%fd65, %rd146;
	add.f64 	%fd66, %fd64, %fd65;
	cvt.rn.f64.u64 	%fd67, %rd147;
	add.f64 	%fd68, %fd66, %fd67;
	cvt.rn.f64.u64 	%fd69, %rd148;
	add.f64 	%fd70, %fd68, %fd69;
	st.global.f64 	[%rd101], %fd70;
	ret;

}
	// .globl	_Z20global_memory_1024_2PdiiPyS0_
.visible .entry _Z20global_memory_1024_2PdiiPyS0_(
	.param .u64 .ptr .align 1 _Z20global_memory_1024_2PdiiPyS0__param_0,
	.param .u32 _Z20global_memory_1024_2PdiiPyS0__param_1,
	.param .u32 _Z20global_memory_1024_2PdiiPyS0__param_2,
	.param .u64 .ptr .align 1 _Z20global_memory_1024_2PdiiPyS0__param_3,
	.param .u64 .ptr .align 1 _Z20global_memory_1024_2PdiiPyS0__param_4
)
{
	.reg .pred 	%p<8>;
	.reg .b32 	%r<21>;
	.reg .b64 	%rd<289>;
	.reg .b64 	%fd<128>;

	ld.param.u64 	%rd141, [_Z20global_memory_1024_2PdiiPyS0__param_0];
	ld.param.u32 	%r5, [_Z20global_memory_1024_2PdiiPyS0__param_1];
	mov.u32 	%r6, %ctaid.x;
	mov.u32 	%r7, %ntid.x;
	mov.u32 	%r8, %tid.x;
	mad.lo.s32 	%r9, %r6, %r7, %r8;
	mul.wide.s32 	%rd142, %r9, 8;
	add.s64 	%rd284, %rd141, %rd142;
	add.s64 	%rd283, %rd284, 61440;
	add.s64 	%rd282, %rd284, 122880;
	add.s64 	%rd281, %rd284, 184320;
	add.s64 	%rd280, %rd284, 245760;
	add.s64 	%rd279, %rd284, 307200;
	add.s64 	%rd278, %rd284, 368640;
	add.s64 	%rd277, %rd284, 430080;
	add.s64 	%rd276, %rd284, 491520;
	add.s64 	%rd275, %rd284, 552960;
	add.s64 	%rd285, %rd284, 614400;
	add.s64 	%rd286, %rd284, 675840;
	add.s64 	%rd287, %rd284, 737280;
	add.s64 	%rd288, %rd284, 798720;
	setp.lt.s32 	%p1, %r5, 1;
	@%p1 bra 	$L__BB3_9;
	ld.param.u32 	%r16, [_Z20global_memory_1024_2PdiiPyS0__param_1];
	setp.lt.u32 	%p2, %r16, 4;
	@%p2 bra 	$L__BB3_4;
	ld.param.u32 	%r17, [_Z20global_memory_1024_2PdiiPyS0__param_1];
	and.b32  	%r10, %r17, 2147483644;
	neg.s32 	%r20, %r10;
$L__BB3_3:
	.pragma "nounroll";
	ld.f64 	%fd1, [%rd284];
	cvt.rzi.u64.f64 	%rd144, %fd1;
	ld.f64 	%fd2, [%rd283];
	cvt.rzi.u64.f64 	%rd145, %fd2;
	ld.f64 	%fd3, [%rd282];
	cvt.rzi.u64.f64 	%rd146, %fd3;
	ld.f64 	%fd4, [%rd281];
	cvt.rzi.u64.f64 	%rd147, %fd4;
	ld.f64 	%fd5, [%rd280];
	cvt.rzi.u64.f64 	%rd148, %fd5;
	ld.f64 	%fd6, [%rd279];
	cvt.rzi.u64.f64 	%rd149, %fd6;
	ld.f64 	%fd7, [%rd278];
	cvt.rzi.u64.f64 	%rd150, %fd7;
	ld.f64 	%fd8, [%rd277];
	cvt.rzi.u64.f64 	%rd151, %fd8;
	ld.f64 	%fd9, [%rd276];
	cvt.rzi.u64.f64 	%rd152, %fd9;
	ld.f64 	%fd10, [%rd275];
	cvt.rzi.u64.f64 	%rd153, %fd10;
	ld.f64 	%fd11, [%rd285];
	cvt.rzi.u64.f64 	%rd154, %fd11;
	ld.f64 	%fd12, [%rd286];
	cvt.rzi.u64.f64 	%rd155, %fd12;
	ld.f64 	%fd13, [%rd287];
	cvt.rzi.u64.f64 	%rd156, %fd13;
	ld.f64 	%fd14, [%rd288];
	cvt.rzi.u64.f64 	%rd157, %fd14;
	ld.f64 	%fd15, [%rd144];
	cvt.rzi.u64.f64 	%rd158, %fd15;
	ld.f64 	%fd16, [%rd145];
	cvt.rzi.u64.f64 	%rd159, %fd16;
	ld.f64 	%fd17, [%rd146];
	cvt.rzi.u64.f64 	%rd160, %fd17;
	ld.f64 	%fd18, [%rd147];
	cvt.rzi.u64.f64 	%rd161, %fd18;
	ld.f64 	%fd19, [%rd148];
	cvt.rzi.u64.f64 	%rd162, %fd19;
	ld.f64 	%fd20, [%rd149];
	cvt.rzi.u64.f64 	%rd163, %fd20;
	ld.f64 	%fd21, [%rd150];
	cvt.rzi.u64.f64 	%rd164, %fd21;
	ld.f64 	%fd22, [%rd151];
	cvt.rzi.u64.f64 	%rd165, %fd22;
	ld.f64 	%fd23, [%rd152];
	cvt.rzi.u64.f64 	%rd166, %fd23;
	ld.f64 	%fd24, [%rd153];
	cvt.rzi.u64.f64 	%rd167, %fd24;
	ld.f64 	%fd25, [%rd154];
	cvt.rzi.u64.f64 	%rd168, %fd25;
	ld.f64 	%fd26, [%rd155];
	cvt.rzi.u64.f64 	%rd169, %fd26;
	ld.f64 	%fd27, [%rd156];
	cvt.rzi.u64.f64 	%rd170, %fd27;
	ld.f64 	%fd28, [%rd157];
	cvt.rzi.u64.f64 	%rd171, %fd28;
	ld.f64 	%fd29, [%rd158];
	cvt.rzi.u64.f64 	%rd172, %fd29;
	ld.f64 	%fd30, [%rd159];
	cvt.rzi.u64.f64 	%rd173, %fd30;
	ld.f64 	%fd31, [%rd160];
	cvt.rzi.u64.f64 	%rd174, %fd31;
	ld.f64 	%fd32, [%rd161];
	cvt.rzi.u64.f64 	%rd175, %fd32;
	ld.f64 	%fd33, [%rd162];
	cvt.rzi.u64.f64 	%rd176, %fd33;
	ld.f64 	%fd34, [%rd163];
	cvt.rzi.u64.f64 	%rd177, %fd34;
	ld.f64 	%fd35, [%rd164];
	cvt.rzi.u64.f64 	%rd178, %fd35;
	ld.f64 	%fd36, [%rd165];
	cvt.rzi.u64.f64 	%rd179, %fd36;
	ld.f64 	%fd37, [%rd166];
	cvt.rzi.u64.f64 	%rd180, %fd37;
	ld.f64 	%fd38, [%rd167];
	cvt.rzi.u64.f64 	%rd181, %fd38;
	ld.f64 	%fd39, [%rd168];
	cvt.rzi.u64.f64 	%rd182, %fd39;
	ld.f64 	%fd40, [%rd169];
	cvt.rzi.u64.f64 	%rd183, %fd40;
	ld.f64 	%fd41, [%rd170];
	cvt.rzi.u64.f64 	%rd184, %fd41;
	ld.f64 	%fd42, [%rd171];
	cvt.rzi.u64.f64 	%rd185, %fd42;
	ld.f64 	%fd43, [%rd172];
	cvt.rzi.u64.f64 	%rd284, %fd43;
	ld.f64 	%fd44, [%rd173];
	cvt.rzi.u64.f64 	%rd283, %fd44;
	ld.f64 	%fd45, [%rd174];
	cvt.rzi.u64.f64 	%rd282, %fd45;
	ld.f64 	%fd46, [%rd175];
	cvt.rzi.u64.f64 	%rd281, %fd46;
	ld.f64 	%fd47, [%rd176];
	cvt.rzi.u64.f64 	%rd280, %fd47;
	ld.f64 	%fd48, [%rd177];
	cvt.rzi.u64.f64 	%rd279, %fd48;
	ld.f64 	%fd49, [%rd178];
	cvt.rzi.u64.f64 	%rd278, %fd49;
	ld.f64 	%fd50, [%rd179];
	cvt.rzi.u64.f64 	%rd277, %fd50;
	ld.f64 	%fd51, [%rd180];
	cvt.rzi.u64.f64 	%rd276, %fd51;
	ld.f64 	%fd52, [%rd181];
	cvt.rzi.u64.f64 	%rd275, %fd52;
	ld.f64 	%fd53, [%rd182];
	cvt.rzi.u64.f64 	%rd285, %fd53;
	ld.f64 	%fd54, [%rd183];
	cvt.rzi.u64.f64 	%rd286, %fd54;
	ld.f64 	%fd55, [%rd184];
	cvt.rzi.u64.f64 	%rd287, %fd55;
	ld.f64 	%fd56, [%rd185];
	cvt.rzi.u64.f64 	%rd288, %fd56;
	add.s32 	%r20, %r20, 4;
	setp.ne.s32 	%p3, %r20, 0;
	@%p3 bra 	$L__BB3_3;
$L__BB3_4:
	ld.param.u32 	%r18, [_Z20global_memory_1024_2PdiiPyS0__param_1];
	and.b32  	%r4, %r18, 3;
	setp.eq.s32 	%p4, %r4, 0;
	@%p4 bra 	$L__BB3_9;
	setp.eq.s32 	%p5, %r4, 1;
	@%p5 bra 	$L__BB3_7;
	ld.f64 	%fd57, [%rd275];
	cvt.rzi.u64.f64 	%rd187, %fd57;
	ld.f64 	%fd58, [%rd187];
	cvt.rzi.u64.f64 	%rd275, %fd58;
	ld.f64 	%fd59, [%rd276];
	cvt.rzi.u64.f64 	%rd188, %fd59;
	ld.f64 	%fd60, [%rd188];
	cvt.rzi.u64.f64 	%rd276, %fd60;
	ld.f64 	%fd61, [%rd277];
	cvt.rzi.u64.f64 	%rd189, %fd61;
	ld.f64 	%fd62, [%rd189];
	cvt.rzi.u64.f64 	%rd277, %fd62;
	ld.f64 	%fd63, [%rd278];
	cvt.rzi.u64.f64 	%rd190, %fd63;
	ld.f64 	%fd64, [%rd190];
	cvt.rzi.u64.f64 	%rd278, %fd64;
	ld.f64 	%fd65, [%rd279];
	cvt.rzi.u64.f64 	%rd191, %fd65;
	ld.f64 	%fd66, [%rd191];
	cvt.rzi.u64.f64 	%rd279, %fd66;
	ld.f64 	%fd67, [%rd280];
	cvt.rzi.u64.f64 	%rd192, %fd67;
	ld.f64 	%fd68, [%rd192];
	cvt.rzi.u64.f64 	%rd280, %fd68;
	ld.f64 	%fd69, [%rd281];
	cvt.rzi.u64.f64 	%rd193, %fd69;
	ld.f64 	%fd70, [%rd193];
	cvt.rzi.u64.f64 	%rd281, %fd70;
	ld.f64 	%fd71, [%rd282];
	cvt.rzi.u64.f64 	%rd194, %fd71;
	ld.f64 	%fd72, [%rd194];
	cvt.rzi.u64.f64 	%rd282, %fd72;
	ld.f64 	%fd73, [%rd283];
	cvt.rzi.u64.f64 	%rd195, %fd73;
	ld.f64 	%fd74, [%rd195];
	cvt.rzi.u64.f64 	%rd283, %fd74;
	ld.f64 	%fd75, [%rd284];
	cvt.rzi.u64.f64 	%rd196, %fd75;
	ld.f64 	%fd76, [%rd196];
	cvt.rzi.u64.f64 	%rd284, %fd76;
	ld.f64 	%fd77, [%rd285];
	cvt.rzi.u64.f64 	%rd197, %fd77;
	ld.f64 	%fd78, [%rd197];
	cvt.rzi.u64.f64 	%rd285, %fd78;
	ld.f64 	%fd79, [%rd286];
	cvt.rzi.u64.f64 	%rd198, %fd79;
	ld.f64 	%fd80, [%rd198];
	cvt.rzi.u64.f64 	%rd286, %fd80;
	ld.f64 	%fd81, [%rd287];
	cvt.rzi.u64.f64 	%rd199, %fd81;
	ld.f64 	%fd82, [%rd199];
	cvt.rzi.u64.f64 	%rd287, %fd82;
	ld.f64 	%fd83, [%rd288];
	cvt.rzi.u64.f64 	%rd200, %fd83;
	ld.f64 	%fd84, [%rd200];
	cvt.rzi.u64.f64 	%rd288, %fd84;
$L__BB3_7:
	ld.param.u32 	%r19, [_Z20global_memory_1024_2PdiiPyS0__param_1];
	and.b32  	%r11, %r19, 1;
	setp.eq.b32 	%p6, %r11, 1;
	not.pred 	%p7, %p6;
	@%p7 bra 	$L__BB3_9;
	ld.f64 	%fd85, [%rd284];
	cvt.rzi.u64.f64 	%rd284, %fd85;
	ld.f64 	%fd86, [%rd283];
	cvt.rzi.u64.f64 	%rd283, %fd86;
	ld.f64 	%fd87, [%rd282];
	cvt.rzi.u64.f64 	%rd282, %fd87;
	ld.f64 	%fd88, [%rd281];
	cvt.rzi.u64.f64 	%rd281, %fd88;
	ld.f64 	%fd89, [%rd280];
	cvt.rzi.u64.f64 	%rd280, %fd89;
	ld.f64 	%fd90, [%rd279];
	cvt.rzi.u64.f64 	%rd279, %fd90;
	ld.f64 	%fd91, [%rd278];
	cvt.rzi.u64.f64 	%rd278, %fd91;
	ld.f64 	%fd92, [%rd277];
	cvt.rzi.u64.f64 	%rd277, %fd92;
	ld.f64 	%fd93, [%rd276];
	cvt.rzi.u64.f64 	%rd276, %fd93;
	ld.f64 	%fd94, [%rd275];
	cvt.rzi.u64.f64 	%rd275, %fd94;
	ld.f64 	%fd95, [%rd285];
	cvt.rzi.u64.f64 	%rd285, %fd95;
	ld.f64 	%fd96, [%rd286];
	cvt.rzi.u64.f64 	%rd286, %fd96;
	ld.f64 	%fd97, [%rd287];
	cvt.rzi.u64.f64 	%rd287, %fd97;
	ld.f64 	%fd98, [%rd288];
	cvt.rzi.u64.f64 	%rd288, %fd98;
$L__BB3_9:
	ld.param.u64 	%rd204, [_Z20global_memory_1024_2PdiiPyS0__param_0];
	cvt.rn.f64.u64 	%fd99, %rd284;
	cvta.to.global.u64 	%rd201, %rd204;
	mov.u32 	%r12, %ctaid.x;
	mov.u32 	%r13, %ntid.x;
	mov.u32 	%r14, %tid.x;
	mad.lo.s32 	%r15, %r12, %r13, %r14;
	mul.wide.s32 	%rd202, %r15, 8;
	add.s64 	%rd203, %rd201, %rd202;
	ld.global.f64 	%fd100, [%rd203];
	add.f64 	%fd101, %fd100, %fd99;
	cvt.rn.f64.u64 	%fd102, %rd283;
	add.f64 	%fd103, %fd101, %fd102;
	cvt.rn.f64.u64 	%fd104, %rd282;
	add.f64 	%fd105, %fd103, %fd104;
	cvt.rn.f64.u64 	%fd106, %rd281;
	add.f64 	%fd107, %fd105, %fd106;
	cvt.rn.f64.u64 	%fd108, %rd280;
	add.f64 	%fd109, %fd107, %fd108;
	cvt.rn.f64.u64 	%fd110, %rd279;
	add.f64 	%fd111, %fd109, %fd110;
	cvt.rn.f64.u64 	%fd112, %rd278;
	add.f64 	%fd113, %fd111, %fd112;
	cvt.rn.f64.u64 	%fd114, %rd277;
	add.f64 	%fd115, %fd113, %fd114;
	cvt.rn.f64.u64 	%fd116, %rd276;
	add.f64 	%fd117, %fd115, %fd116;
	cvt.rn.f64.u64 	%fd118, %rd275;
	add.f64 	%fd119, %fd117, %fd118;
	cvt.rn.f64.u64 	%fd120, %rd285;
	add.f64 	%fd121, %fd119, %fd120;
	cvt.rn.f64.u64 	%fd122, %rd286;
	add.f64 	%fd123, %fd121, %fd122;
	cvt.rn.f64.u64 	%fd124, %rd287;
	add.f64 	%fd125, %fd123, %fd124;
	cvt.rn.f64.u64 	%fd126, %rd288;
	add.f64 	%fd127, %fd125, %fd126;
	st.global.f64 	[%rd203], %fd127;
	ret;

}
	// .globl	_Z17global_memory_512PdiiPyS0_
.visible .entry _Z17global_memory_512PdiiPyS0_(
	.param .u64 .ptr .align 1 _Z17global_memory_512PdiiPyS0__param_0,
	.param .u32 _Z17global_memory_512PdiiPyS0__param_1,
	.param .u32 _Z17global_memory_512PdiiPyS0__param_2,
	.param .u64 .ptr .align 1 _Z17global_memory_512PdiiPyS0__param_3,
	.param .u64 .ptr .align 1 _Z17global_memory_512PdiiPyS0__param_4
)
{
	.reg .pred 	%p<3>;
	.reg .b32 	%r<15>;
	.reg .b64 	%rd<358>;
	.reg .b64 	%fd<167>;

	ld.param.u64 	%rd242, [_Z17global_memory_512PdiiPyS0__param_0];
	ld.param.u32 	%r4, [_Z17global_memory_512PdiiPyS0__param_1];
	mov.u32 	%r5, %ctaid.x;
	mov.u32 	%r6, %ntid.x;
	mov.u32 	%r7, %tid.x;
	mad.lo.s32 	%r8, %r5, %r6, %r7;
	mul.wide.s32 	%rd243, %r8, 8;
	add.s64 	%rd353, %rd242, %rd243;
	add.s64 	%rd352, %rd353, 61440;
	add.s64 	%rd351, %rd353, 122880;
	add.s64 	%rd350, %rd353, 184320;
	add.s64 	%rd349, %rd353, 245760;
	add.s64 	%rd348, %rd353, 307200;
	add.s64 	%rd347, %rd353, 368640;
	add.s64 	%rd346, %rd353, 430080;
	add.s64 	%rd345, %rd353, 491520;
	add.s64 	%rd344, %rd353, 552960;
	add.s64 	%rd343, %rd353, 614400;
	add.s64 	%rd342, %rd353, 675840;
	add.s64 	%rd341, %rd353, 737280;
	add.s64 	%rd340, %rd353, 798720;
	add.s64 	%rd339, %rd353, 860160;
	add.s64 	%rd338, %rd353, 921600;
	add.s64 	%rd337, %rd353, 983040;
	add.s64 	%rd336, %rd353, 1044480;
	add.s64 	%rd335, %rd353, 1105920;
	add.s64 	%rd334, %rd353, 1167360;
	add.s64 	%rd333, %rd353, 1228800;
	add.s64 	%rd332, %rd353, 1290240;
	add.s64 	%rd331, %rd353, 1351680;
	add.s64 	%rd330, %rd353, 1413120;
	add.s64 	%rd329, %rd353, 1474560;
	add.s64 	%rd328, %rd353, 1536000;
	add.s64 	%rd327, %rd353, 1597440;
	add.s64 	%rd326, %rd353, 1658880;
	add.s64 	%rd325, %rd353, 1720320;
	add.s64 	%rd324, %rd353, 1781760;
	add.s64 	%rd323, %rd353, 1904640;
	add.s64 	%rd322, %rd353, 1966080;
	add.s64 	%rd321, %rd353, 2027520;
	add.s64 	%rd320, %rd353, 2088960;
	add.s64 	%rd319, %rd353, 2150400;
	add.s64 	%rd318, %rd353, 2211840;
	add.s64 	%rd317, %rd353, 2273280;
	add.s64 	%rd316, %rd353, 2334720;
	add.s64 	%rd315, %rd353, 2396160;
	add.s64 	%rd314, %rd353, 2457600;
	add.s64 	%rd313, %rd353, 2519040;
	add.s64 	%rd312, %rd353, 2580480;
	add.s64 	%rd311, %rd353, 2641920;
	add.s64 	%rd310, %rd353, 2703360;
	add.s64 	%rd309, %rd353, 2764800;
	add.s64 	%rd308, %rd353, 2826240;
	add.s64 	%rd307, %rd353, 2887680;
	add.s64 	%rd306, %rd353, 2949120;
	add.s64 	%rd305, %rd353, 3010560;
	add.s64 	%rd304, %rd353, 3072000;
	add.s64 	%rd303, %rd353, 3133440;
	add.s64 	%rd354, %rd353, 3194880;
	add.s64 	%rd355, %rd353, 3256320;
	add.s64 	%rd356, %rd353, 3317760;
	add.s64 	%rd357, %rd353, 3379200;
	setp.lt.s32 	%p1, %r4, 1;
	@%p1 bra 	$L__BB4_3;
	ld.param.u32 	%r13, [_Z17global_memory_512PdiiPyS0__param_1];
	add.s64 	%rd317, %rd353, 2273280;
	add.s64 	%rd316, %rd353, 2334720;
	add.s64 	%rd315, %rd353, 2396160;
	add.s64 	%rd314, %rd353, 2457600;
	add.s64 	%rd313, %rd353, 2519040;
	add.s64 	%rd331, %rd353, 1351680;
	add.s64 	%rd332, %rd353, 1290240;
	add.s64 	%rd311, %rd353, 2641920;
	add.s64 	%rd310, %rd353, 2703360;
	add.s64 	%rd309, %rd353, 2764800;
	add.s64 	%rd308, %rd353, 2826240;
	add.s64 	%rd307, %rd353, 2887680;
	add.s64 	%rd306, %rd353, 2949120;
	add.s64 	%rd305, %rd353, 3010560;
	add.s64 	%rd303, %rd353, 3133440;
	add.s64 	%rd330, %rd353, 1413120;
	add.s64 	%rd329, %rd353, 1474560;
	add.s64 	%rd345, %rd353, 491520;
	add.s64 	%rd346, %rd353, 430080;
	add.s64 	%rd354, %rd353, 3194880;
	add.s64 	%rd357, %rd353, 3379200;
	neg.s32 	%r14, %r13;
$L__BB4_2:
	.pragma "nounroll";
	ld.f64 	%fd1, [%rd353];
	cvt.rzi.u64.f64 	%rd353, %fd1;
	ld.f64 	%fd2, [%rd352];
	cvt.rzi.u64.f64 	%rd352, %fd2;
	ld.f64 	%fd3, [%rd351];
	cvt.rzi.u64.f64 	%rd351, %fd3;
	ld.f64 	%fd4, [%rd350];
	cvt.rzi.u64.f64 	%rd350, %fd4;
	ld.f64 	%fd5, [%rd349];
	cvt.rzi.u64.f64 	%rd349, %fd5;
	ld.f64 	%fd6, [%rd348];
	cvt.rzi.u64.f64 	%rd348, %fd6;
	ld.f64 	%fd7, [%rd347];
	cvt.rzi.u64.f64 	%rd347, %fd7;
	ld.f64 	%fd8, [%rd346];
	cvt.rzi.u64.f64 	%rd346, %fd8;
	ld.f64 	%fd9, [%rd345];
	cvt.rzi.u64.f64 	%rd345, %fd9;
	ld.f64 	%fd10, [%rd344];
	cvt.rzi.u64.f64 	%rd344, %fd10;
	ld.f64 	%fd11, [%rd343];
	cvt.rzi.u64.f64 	%rd343, %fd11;
	ld.f64 	%fd12, [%rd342];
	cvt.rzi.u64.f64 	%rd342, %fd12;
	ld.f64 	%fd13, [%rd341];
	cvt.rzi.u64.f64 	%rd341, %fd13;
	ld.f64 	%fd14, [%rd340];
	cvt.rzi.u64.f64 	%rd340, %fd14;
	ld.f64 	%fd15, [%rd339];
	cvt.rzi.u64.f64 	%rd339, %fd15;
	ld.f64 	%fd16, [%rd338];
	cvt.rzi.u64.f64 	%rd338, %fd16;
	ld.f64 	%fd17, [%rd337];
	cvt.rzi.u64.f64 	%rd337, %fd17;
	ld.f64 	%fd18, [%rd336];
	cvt.rzi.u64.f64 	%rd336, %fd18;
	ld.f64 	%fd19, [%rd335];
	cvt.rzi.u64.f64 	%rd335, %fd19;
	ld.f64 	%fd20, [%rd334];
	cvt.rzi.u64.f64 	%rd334, %fd20;
	ld.f64 	%fd21, [%rd333];
	cvt.rzi.u64.f64 	%rd333, %fd21;
	ld.f64 	%fd22, [%rd332];
	cvt.rzi.u64.f64 	%rd332, %fd22;
	ld.f64 	%fd23, [%rd331];
	cvt.rzi.u64.f64 	%rd331, %fd23;
	ld.f64 	%fd24, [%rd330];
	cvt.rzi.u64.f64 	%rd330, %fd24;
	ld.f64 	%fd25, [%rd329];
	cvt.rzi.u64.f64 	%rd329, %fd25;
	ld.f64 	%fd26, [%rd328];
	cvt.rzi.u64.f64 	%rd328, %fd26;
	ld.f64 	%fd27, [%rd327];
	cvt.rzi.u64.f64 	%rd327, %fd27;
	ld.f64 	%fd28, [%rd326];
	cvt.rzi.u64.f64 	%rd326, %fd28;
	ld.f64 	%fd29, [%rd325];
	cvt.rzi.u64.f64 	%rd325, %fd29;
	ld.f64 	%fd30, [%rd324];
	cvt.rzi.u64.f64 	%rd324, %fd30;
	ld.f64 	%fd31, [%rd323];
	cvt.rzi.u64.f64 	%rd323, %fd31;
	ld.f64 	%fd32, [%rd322];
	cvt.rzi.u64.f64 	%rd322, %fd32;
	ld.f64 	%fd33, [%rd321];
	cvt.rzi.u64.f64 	%rd321, %fd33;
	ld.f64 	%fd34, [%rd320];
	cvt.rzi.u64.f64 	%rd320, %fd34;
	ld.f64 	%fd35, [%rd319];
	cvt.rzi.u64.f64 	%rd319, %fd35;
	ld.f64 	%fd36, [%rd318];
	cvt.rzi.u64.f64 	%rd318, %fd36;
	ld.f64 	%fd37, [%rd317];
	cvt.rzi.u64.f64 	%rd317, %fd37;
	ld.f64 	%fd38, [%rd316];
	cvt.rzi.u64.f64 	%rd316, %fd38;
	ld.f64 	%fd39, [%rd315];
	cvt.rzi.u64.f64 	%rd315, %fd39;
	ld.f64 	%fd40, [%rd314];
	cvt.rzi.u64.f64 	%rd314, %fd40;
	ld.f64 	%fd41, [%rd313];
	cvt.rzi.u64.f64 	%rd313, %fd41;
	ld.f64 	%fd42, [%rd312];
	cvt.rzi.u64.f64 	%rd312, %fd42;
	ld.f64 	%fd43, [%rd311];
	cvt.rzi.u64.f64 	%rd311, %fd43;
	ld.f64 	%fd44, [%rd310];
	cvt.rzi.u64.f64 	%rd310, %fd44;
	ld.f64 	%fd45, [%rd309];
	cvt.rzi.u64.f64 	%rd309, %fd45;
	ld.f64 	%fd46, [%rd308];
	cvt.rzi.u64.f64 	%rd308, %fd46;
	ld.f64 	%fd47, [%rd307];
	cvt.rzi.u64.f64 	%rd307, %fd47;
	ld.f64 	%fd48, [%rd306];
	cvt.rzi.u64.f64 	%rd306, %fd48;
	ld.f64 	%fd49, [%rd305];
	cvt.rzi.u64.f64 	%rd305, %fd49;
	ld.f64 	%fd50, [%rd304];
	cvt.rzi.u64.f64 	%rd304, %fd50;
	ld.f64 	%fd51, [%rd303];
	cvt.rzi.u64.f64 	%rd303, %fd51;
	ld.f64 	%fd52, [%rd354];
	cvt.rzi.u64.f64 	%rd354, %fd52;
	ld.f64 	%fd53, [%rd355];
	cvt.rzi.u64.f64 	%rd355, %fd53;
	ld.f64 	%fd54, [%rd356];
	cvt.rzi.u64.f64 	%rd356, %fd54;
	ld.f64 	%fd55, [%rd357];
	cvt.rzi.u64.f64 	%rd357, %fd55;
	add.s32 	%r14, %r14, 1;
	setp.ne.s32 	%p2, %r14, 0;
	@%p2 bra 	$L__BB4_2;
$L__BB4_3:
	ld.param.u64 	%rd247, [_Z17global_memory_512PdiiPyS0__param_0];
	cvt.rn.f64.u64 	%fd56, %rd353;
	cvta.to.global.u64 	%rd244, %rd247;
	mov.u32 	%r9, %ctaid.x;
	mov.u32 	%r10, %ntid.x;
	mov.u32 	%r11, %tid.x;
	mad.lo.s32 	%r12, %r9, %r10, %r11;
	mul.wide.s32 	%rd245, %r12, 8;
	add.s64 	%rd246, %rd244, %rd245;
	ld.global.f64 	%fd57, [%rd246];
	add.f64 	%fd58, %fd57, %fd56;
	cvt.rn.f64.u64 	%fd59, %rd352;
	add.f64 	%fd60, %fd58, %fd59;
	cvt.rn.f64.u64 	%fd61, %rd351;
	add.f64 	%fd62, %fd60, %fd61;
	cvt.rn.f64.u64 	%fd63, %rd350;
	add.f64 	%fd64, %fd62, %fd63;
	cvt.rn.f64.u64 	%fd65, %rd349;
	add.f64 	%fd66, %fd64, %fd65;
	cvt.rn.f64.u64 	%fd67, %rd348;
	add.f64 	%fd68, %fd66, %fd67;
	cvt.rn.f64.u64 	%fd69, %rd347;
	add.f64 	%fd70, %fd68, %fd69;
	cvt.rn.f64.u64 	%fd71, %rd346;
	add.f64 	%fd72, %fd70, %fd71;
	cvt.rn.f64.u64 	%fd73, %rd345;
	add.f64 	%fd74, %fd72, %fd73;
	cvt.rn.f64.u64 	%fd75, %rd344;
	add.f64 	%fd76, %fd74, %fd75;
	cvt.rn.f64.u64 	%fd77, %rd343;
	add.f64 	%fd78, %fd76, %fd77;
	cvt.rn.f64.u64 	%fd79, %rd342;
	add.f64 	%fd80, %fd78, %fd79;
	cvt.rn.f64.u64 	%fd81, %rd341;
	add.f64 	%fd82, %fd80, %fd81;
	cvt.rn.f64.u64 	%fd83, %rd340;
	add.f64 	%fd84, %fd82, %fd83;
	cvt.rn.f64.u64 	%fd85, %rd339;
	add.f64 	%fd86, %fd84, %fd85;
	cvt.rn.f64.u64 	%fd87, %rd338;
	add.f64 	%fd88, %fd86, %fd87;
	cvt.rn.f64.u64 	%fd89, %rd337;
	add.f64 	%fd90, %fd88, %fd89;
	cvt.rn.f64.u64 	%fd91, %rd336;
	add.f64 	%fd92, %fd90, %fd91;
	cvt.rn.f64.u64 	%fd93, %rd335;
	add.f64 	%fd94, %fd92, %fd93;
	cvt.rn.f64.u64 	%fd95, %rd334;
	add.f64 	%fd96, %fd94, %fd95;
	cvt.rn.f64.u64 	%fd97, %rd333;
	add.f64 	%fd98, %fd96, %fd97;
	cvt.rn.f64.u64 	%fd99, %rd332;
	add.f64 	%fd100, %fd98, %fd99;
	cvt.rn.f64.u64 	%fd101, %rd331;
	add.f64 	%fd102, %fd100, %fd101;
	cvt.rn.f64.u64 	%fd103, %rd330;
	add.f64 	%fd104, %fd102, %fd103;
	cvt.rn.f64.u64 	%fd105, %rd329;
	add.f64 	%fd106, %fd104, %fd105;
	cvt.rn.f64.u64 	%fd107, %rd328;
	add.f64 	%fd108, %fd106, %fd107;
	cvt.rn.f64.u64 	%fd109, %rd327;
	add.f64 	%fd110, %fd108, %fd109;
	cvt.rn.f64.u64 	%fd111, %rd326;
	add.f64 	%fd112, %fd110, %fd111;
	cvt.rn.f64.u64 	%fd113, %rd325;
	add.f64 	%fd114, %fd112, %fd113;
	cvt.rn.f64.u64 	%fd115, %rd324;
	add.f64 	%fd116, %fd114, %fd115;
	cvt.rn.f64.u64 	%fd117, %rd323;
	add.f64 	%fd118, %fd116, %fd117;
	cvt.rn.f64.u64 	%fd119, %rd322;
	add.f64 	%fd120, %fd118, %fd119;
	cvt.rn.f64.u64 	%fd121, %rd321;
	add.f64 	%fd122, %fd120, %fd121;
	cvt.rn.f64.u64 	%fd123, %rd320;
	add.f64 	%fd124, %fd122, %fd123;
	cvt.rn.f64.u64 	%fd125, %rd319;
	add.f64 	%fd126, %fd124, %fd125;
	cvt.rn.f64.u64 	%fd127, %rd318;
	add.f64 	%fd128, %fd126, %fd127;
	cvt.rn.f64.u64 	%fd129, %rd317;
	add.f64 	%fd130, %fd128, %fd129;
	cvt.rn.f64.u64 	%fd131, %rd316;
	add.f64 	%fd132, %fd130, %fd131;
	cvt.rn.f64.u64 	%fd133, %rd315;
	add.f64 	%fd134, %fd132, %fd133;
	cvt.rn.f64.u64 	%fd135, %rd314;
	add.f64 	%fd136, %fd134, %fd135;
	cvt.rn.f64.u64 	%fd137, %rd313;
	add.f64 	%fd138, %fd136, %fd137;
	cvt.rn.f64.u64 	%fd139, %rd312;
	add.f64 	%fd140, %fd138, %fd139;
	cvt.rn.f64.u64 	%fd141, %rd311;
	add.f64 	%fd142, %fd140, %fd141;
	cvt.rn.f64.u64 	%fd143, %rd310;
	add.f64 	%fd144, %fd142, %fd143;
	cvt.rn.f64.u64 	%fd145, %rd309;
	add.f64 	%fd146, %fd144, %fd145;
	cvt.rn.f64.u64 	%fd147, %rd308;
	add.f64 	%fd148, %fd146, %fd147;
	cvt.rn.f64.u64 	%fd149, %rd307;
	add.f64 	%fd150, %fd148, %fd149;
	cvt.rn.f64.u64 	%fd151, %rd306;
	add.f64 	%fd152, %fd150, %fd151;
	cvt.rn.f64.u64 	%fd153, %rd305;
	add.f64 	%fd154, %fd152, %fd153;
	cvt.rn.f64.u64 	%fd155, %rd304;
	add.f64 	%fd156, %fd154, %fd155;
	cvt.rn.f64.u64 	%fd157, %rd303;
	add.f64 	%fd158, %fd156, %fd157;
	cvt.rn.f64.u64 	%fd159, %rd354;
	add.f64 	%fd160, %fd158, %fd159;
	cvt.rn.f64.u64 	%fd161, %rd355;
	add.f64 	%fd162, %fd160, %fd161;
	cvt.rn.f64.u64 	%fd163, %rd356;
	add.f64 	%fd164, %fd162, %fd163;
	cvt.rn.f64.u64 	%fd165, %rd357;
	add.f64 	%fd166, %fd164, %fd165;
	st.global.f64 	[%rd246], %fd166;
	ret;

}


// ===== COMPILED SASS (sm_100) =====

	.target	sm_100

	.elftype	@"ET_EXEC"


//--------------------- .note.nv.tkinfo           --------------------------
	.section	.note.nv.tkinfo,"",@"SHT_NOTE"
	.sectionflags	@"SHF_NOTE_NV_TKINFO"
	.tkinfo
        /*0018*/ 	.word	0x00000002
        /*0030*/ 	.string	""
        /*0030*/ 	.string	"ptxas"
        /*0030*/ 	.string	"Cuda compilation tools, release 13.0, V13.0.88"
        /*0030*/ 	.string	"Build cuda_13.0.r13.0/compiler.36424714_0"
        /*0030*/ 	.string	"-arch sm_100 -m 64 "



//--------------------- .note.nv.cuinfo           --------------------------
	.section	.note.nv.cuinfo,"",@"SHT_NOTE"
	.sectionflags	@"SHF_NOTE_NV_CUINFO"
        /*0018*/ 	.short	0x0002
        /*001a*/ 	.short	0x0064
        /*001c*/ 	.short	0x0082
	.zero		2


//--------------------- .nv.info                  --------------------------
	.section	.nv.info,"",@"SHT_CUDA_INFO"
	.align	4


	//----- nvinfo : EIATTR_REGCOUNT
	.align		4
        /*0000*/ 	.byte	0x04, 0x2f
        /*0002*/ 	.short	(.L_1 - .L_0)
	.align		4
.L_0:
        /*0004*/ 	.word	index@(_Z15array_generatorPdii)
        /*0008*/ 	.word	0x00000020


	//----- nvinfo : EIATTR_FRAME_SIZE
	.align		4
.L_1:
        /*000c*/ 	.byte	0x04, 0x11
        /*000e*/ 	.short	(.L_3 - .L_2)
	.align		4
.L_2:
        /*0010*/ 	.word	index@(_Z15array_generatorPdii)
        /*0014*/ 	.word	0x00000000


	//----- nvinfo : EIATTR_REGCOUNT
	.align		4
.L_3:
        /*0018*/ 	.byte	0x04, 0x2f
        /*001a*/ 	.short	(.L_5 - .L_4)
	.align		4
.L_4:
        /*001c*/ 	.word	index@(_Z18global_memory_2048PdiiPyS0_)
        /*0020*/ 	.word	0x0000001e


	//----- nvinfo : EIATTR_FRAME_SIZE
	.align		4
.L_5:
        /*0024*/ 	.byte	0x04, 0x11
        /*0026*/ 	.short	(.L_7 - .L_6)
	.align		4
.L_6:
        /*0028*/ 	.word	index@(_Z18global_memory_2048PdiiPyS0_)
        /*002c*/ 	.word	0x00000000


	//----- nvinfo : EIATTR_REGCOUNT
	.align		4
.L_7:
        /*0030*/ 	.byte	0x04, 0x2f
        /*0032*/ 	.short	(.L_9 - .L_8)
	.align		4
.L_8:
        /*0034*/ 	.word	index@(_Z18global_memory_1024PdiiPyS0_)
        /*0038*/ 	.word	0x0000004a


	//----- nvinfo : EIATTR_FRAME_SIZE
	.align		4
.L_9:
        /*003c*/ 	.byte	0x04, 0x11
        /*003e*/ 	.short	(.L_11 - .L_10)
	.align		4
.L_10:
        /*0040*/ 	.word	index@(_Z18global_memory_1024PdiiPyS0_)
        /*0044*/ 	.word	0x00000000


	//----- nvinfo : EIATTR_REGCOUNT
	.align		4
.L_11:
        /*0048*/ 	.byte	0x04, 0x2f
        /*004a*/ 	.short	(.L_13 - .L_12)
	.align		4
.L_12:
        /*004c*/ 	.word	index@(_Z20global_memory_1024_2PdiiPyS0_)
        /*0050*/ 	.word	0x00000024


	//----- nvinfo : EIATTR_FRAME_SIZE
	.align		4
.L_13:
        /*0054*/ 	.byte	0x04, 0x11
        /*0056*/ 	.short	(.L_15 - .L_14)
	.align		4
.L_14:
        /*0058*/ 	.word	index@(_Z20global_memory_1024_2PdiiPyS0_)
        /*005c*/ 	.word	0x00000000


	//----- nvinfo : EIATTR_REGCOUNT
	.align		4
.L_15:
        /*0060*/ 	.byte	0x04, 0x2f
        /*0062*/ 	.short	(.L_17 - .L_16)
	.align		4
.L_16:
        /*0064*/ 	.word	index@(_Z17global_memory_512PdiiPyS0_)
        /*0068*/ 	.word	0x00000078


	//----- nvinfo : EIATTR_FRAME_SIZE
	.align		4
.L_17:
        /*006c*/ 	.byte	0x04, 0x11
        /*006e*/ 	.short	(.L_19 - .L_18)
	.align		4
.L_18:
        /*0070*/ 	.word	index@(_Z17global_memory_512PdiiPyS0_)
        /*0074*/ 	.word	0x00000000


	//----- nvinfo : EIATTR_MIN_STACK_SIZE
	.align		4
.L_19:
        /*0078*/ 	.byte	0x04, 0x12
        /*007a*/ 	.short	(.L_21 - .L_20)
	.align		4
.L_20:
        /*007c*/ 	.word	index@(_Z17global_memory_512PdiiPyS0_)
        /*0080*/ 	.word	0x00000000


	//----- nvinfo : EIATTR_MIN_STACK_SIZE
	.align		4
.L_21:
        /*0084*/ 	.byte	0x04, 0x12
        /*0086*/ 	.short	(.L_23 - .L_22)
	.align		4
.L_22:
        /*0088*/ 	.word	index@(_Z20global_memory_1024_2PdiiPyS0_)
        /*008c*/ 	.word	0x00000000


	//----- nvinfo : EIATTR_MIN_STACK_SIZE
	.align		4
.L_23:
        /*0090*/ 	.byte	0x04, 0x12
        /*0092*/ 	.short	(.L_25 - .L_24)
	.align		4
.L_24:
        /*0094*/ 	.word	index@(_Z18global_memory_1024PdiiPyS0_)
        /*0098*/ 	.word	0x00000000


	//----- nvinfo : EIATTR_MIN_STACK_SIZE
	.align		4
.L_25:
        /*009c*/ 	.byte	0x04, 0x12
        /*009e*/ 	.short	(.L_27 - .L_26)
	.align		4
.L_26:
        /*00a0*/ 	.word	index@(_Z18global_memory_2048PdiiPyS0_)
        /*00a4*/ 	.word	0x00000000


	//----- nvinfo : EIATTR_MIN_STACK_SIZE
	.align		4
.L_27:
        /*00a8*/ 	.byte	0x04, 0x12
        /*00aa*/ 	.short	(.L_29 - .L_28)
	.align		4
.L_28:
        /*00ac*/ 	.word	index@(_Z15array_generatorPdii)
        /*00b0*/ 	.word	0x00000000
.L_29:


//--------------------- .nv.compat                --------------------------
	.section	.nv.compat,"",@"SHT_CUDA_COMPAT_INFO"
	.align	4
        /*0000*/ 	.byte	0x02, 0x09, 0x00, 0x00, 0x02, 0x02, 0x01, 0x00, 0x02, 0x05, 0x05, 0x00, 0x03, 0x07, 0x01, 0x01
        /*0010*/ 	.byte	0x02, 0x03, 0x00, 0x00, 0x02, 0x06, 0x01, 0x00, 0x04, 0x0b, 0x08, 0x00, 0x01, 0x00, 0x00, 0x00
        /*0020*/ 	.byte	0x00, 0x00, 0x00, 0x00


//--------------------- .nv.info._Z17global_memory_512PdiiPyS0_ --------------------------
	.section	.nv.info._Z17global_memory_512PdiiPyS0_,"",@"SHT_CUDA_INFO"
	.sectionflags	@""
	.align	4


	//----- nvinfo : EIATTR_CUDA_API_VERSION
	.align		4
        /*0000*/ 	.byte	0x04, 0x37
        /*0002*/ 	.short	(.L_31 - .L_30)
.L_30:
        /*0004*/ 	.word	0x00000082


	//----- nvinfo : EIATTR_KPARAM_INFO
	.align		4
.L_31:
        /*0008*/ 	.byte	0x04, 0x17
        /*000a*/ 	.short	(.L_33 - .L_32)
.L_32:
        /*000c*/ 	.word	0x00000000
        /*0010*/ 	.short	0x0004
        /*0012*/ 	.short	0x0018
        /*0014*/ 	.byte	0x00, 0xf5, 0x21, 0x00


	//----- nvinfo : EIATTR_KPARAM_INFO
	.align		4
.L_33:
        /*0018*/ 	.byte	0x04, 0x17
        /*001a*/ 	.short	(.L_35 - .L_34)
.L_34:
        /*001c*/ 	.word	0x00000000
        /*0020*/ 	.short	0x0003
        /*0022*/ 	.short	0x0010
        /*0024*/ 	.byte	0x00, 0xf5, 0x21, 0x00


	//----- nvinfo : EIATTR_KPARAM_INFO
	.align		4
.L_35:
        /*0028*/ 	.byte	0x04, 0x17
        /*002a*/ 	.short	(.L_37 - .L_36)
.L_36:
        /*002c*/ 	.word	0x00000000
        /*0030*/ 	.short	0x0002
        /*0032*/ 	.short	0x000c
        /*0034*/ 	.byte	0x00, 0xf0, 0x11, 0x00


	//----- nvinfo : EIATTR_KPARAM_INFO
	.align		4
.L_37:
        /*0038*/ 	.byte	0x04, 0x17
        /*003a*/ 	.short	(.L_39 - .L_38)
.L_38:
        /*003c*/ 	.word	0x00000000
        /*0040*/ 	.short	0x0001
        /*0042*/ 	.short	0x0008
        /*0044*/ 	.byte	0x00, 0xf0, 0x11, 0x00


	//----- nvinfo : EIATTR_KPARAM_INFO
	.align		4
.L_39:
        /*0048*/ 	.byte	0x04, 0x17
        /*004a*/ 	.short	(.L_41 - .L_40)
.L_40:
        /*004c*/ 	.word	0x00000000
        /*0050*/ 	.short	0x0000
        /*0052*/ 	.short	0x0000
        /*0054*/ 	.byte	0x00, 0xf5, 0x21, 0x00


	//----- nvinfo : EIATTR_SPARSE_MMA_MASK
	.align		4
.L_41:
        /*0058*/ 	.byte	0x03, 0x50
        /*005a*/ 	.short	0x0000


	//----- nvinfo : EIATTR_MAXREG_COUNT
	.align		4
        /*005c*/ 	.byte	0x03, 0x1b
        /*005e*/ 	.short	0x00ff


	//----- nvinfo : EIATTR_MERCURY_ISA_VERSION
	.align		4
        /*0060*/ 	.byte	0x03, 0x5f
        /*0062*/ 	.short	0x0101


	//----- nvinfo : EIATTR_VRC_CTA_INIT_COUNT
	.align		4
        /*0064*/ 	.byte	0x02, 0x4a
	.zero		1
	.zero		1


	//----- nvinfo : EIATTR_EXIT_INSTR_OFFSETS
	.align		4
        /*0068*/ 	.byte	0x04, 0x1c
        /*006a*/ 	.short	(.L_43 - .L_42)


	//   ....[0]....
.L_42:
        /*006c*/ 	.word	0x00001900


	//----- nvinfo : EIATTR_CBANK_PARAM_SIZE
	.align		4
.L_43:
        /*0070*/ 	.byte	0x03, 0x19
        /*0072*/ 	.short	0x0020


	//----- nvinfo : EIATTR_PARAM_CBANK
	.align		4
        /*0074*/ 	.byte	0x04, 0x0a
        /*0076*/ 	.short	(.L_45 - .L_44)
	.align		4
.L_44:
        /*0078*/ 	.word	index@(.nv.constant0._Z17global_memory_512PdiiPyS0_)
        /*007c*/ 	.short	0x0380
        /*007e*/ 	.short	0x0020


	//----- nvinfo : EIATTR_SW_WAR
	.align		4
.L_45:
        /*0080*/ 	.byte	0x04, 0x36
        /*0082*/ 	.short	(.L_47 - .L_46)
.L_46:
        /*0084*/ 	.word	0x00000008
.L_47:


//--------------------- .nv.info._Z20global_memory_1024_2PdiiPyS0_ --------------------------
	.section	.nv.info._Z20global_memory_1024_2PdiiPyS0_,"",@"SHT_CUDA_INFO"
	.sectionflags	@""
	.align	4


	//----- nvinfo : EIATTR_CUDA_API_VERSION
	.align		4
        /*0000*/ 	.byte	0x04, 0x37
        /*0002*/ 	.short	(.L_49 - .L_48)
.L_48:
        /*0004*/ 	.word	0x00000082


	//----- nvinfo : EIATTR_KPARAM_INFO
	.align		4
.L_49:
        /*0008*/ 	.byte	0x04, 0x17
        /*000a*/ 	.short	(.L_51 - .L_50)
.L_50:
        /*000c*/ 	.word	0x00000000
        /*0010*/ 	.short	0x0004
        /*0012*/ 	.short	0x0018
        /*0014*/ 	.byte	0x00, 0xf5, 0x21, 0x00


	//----- nvinfo : EIATTR_KPARAM_INFO
	.align		4
.L_51:
        /*0018*/ 	.byte	0x04, 0x17
        /*001a*/ 	.short	(.L_53 - .L_52)
.L_52:
        /*001c*/ 	.word	0x00000000
        /*0020*/ 	.short	0x0003
        /*0022*/ 	.short	0x0010
        /*0024*/ 	.byte	0x00, 0xf5, 0x21, 0x00


	//----- nvinfo : EIATTR_KPARAM_INFO
	.align		4
.L_53:
        /*0028*/ 	.byte	0x04, 0x17
        /*002a*/ 	.short	(.L_55 - .L_54)
.L_54:
        /*002c*/ 	.word	0x00000000
        /*0030*/ 	.short	0x0002
        /*0032*/ 	.short	0x000c
        /*0034*/ 	.byte	0x00, 0xf0, 0x11, 0x00


	//----- nvinfo : EIATTR_KPARAM_INFO
	.align		4
.L_55:
        /*0038*/ 	.byte	0x04, 0x17
        /*003a*/ 	.short	(.L_57 - .L_56)
.L_56:
        /*003c*/ 	.word	0x00000000
        /*0040*/ 	.short	0x0001
        /*0042*/ 	.short	0x0008
        /*0044*/ 	.byte	0x00, 0xf0, 0x11, 0x00


	//----- nvinfo : EIATTR_KPARAM_INFO
	.align		4
.L_57:
        /*0048*/ 	.byte	0x04, 0x17
        /*004a*/ 	.short	(.L_59 - .L_58)
.L_58:
        /*004c*/ 	.word	0x00000000
        /*0050*/ 	.short	0x0000
        /*0052*/ 	.short	0x0000
        /*0054*/ 	.byte	0x00, 0xf5, 0x21, 0x00


	//----- nvinfo : EIATTR_SPARSE_MMA_MASK
	.align		4
.L_59:
        /*0058*/ 	.byte	0x03, 0x50
        /*005a*/ 	.short	0x0000


	//----- nvinfo : EIATTR_MAXREG_COUNT
	.align		4
        /*005c*/ 	.byte	0x03, 0x1b
        /*005e*/ 	.short	0x00ff


	//----- nvinfo : EIATTR_MERCURY_ISA_VERSION
	.align		4
        /*0060*/ 	.byte	0x03, 0x5f
        /*0062*/ 	.short	0x0101


	//----- nvinfo : EIATTR_VRC_CTA_INIT_COUNT
	.align		4
        /*0064*/ 	.byte	0x02, 0x4a
	.zero		1
	.zero		1


	//----- nvinfo : EIATTR_EXIT_INSTR_OFFSETS
	.align		4
        /*0068*/ 	.byte	0x04, 0x1c
        /*006a*/ 	.short	(.L_61 - .L_60)


	//   ....[0]....
.L_60:
        /*006c*/ 	.word	0x000011a0


	//----- nvinfo : EIATTR_CBANK_PARAM_SIZE
	.align		4
.L_61:
        /*0070*/ 	.byte	0x03, 0x19
        /*0072*/ 	.short	0x0020


	//----- nvinfo : EIATTR_PARAM_CBANK
	.align		4
        /*0074*/ 	.byte	0x04, 0x0a
        /*0076*/ 	.short	(.L_63 - .L_62)
	.align		4
.L_62:
        /*0078*/ 	.word	index@(.nv.constant0._Z20global_memory_1024_2PdiiPyS0_)
        /*007c*/ 	.short	0x0380
        /*007e*/ 	.short	0x0020


	//----- nvinfo : EIATTR_SW_WAR
	.align		4
.L_63:
        /*0080*/ 	.byte	0x04, 0x36
        /*0082*/ 	.short	(.L_65 - .L_64)
.L_64:
        /*0084*/ 	.word	0x00000008
.L_65:


//--------------------- .nv.info._Z18global_memory_1024PdiiPyS0_ --------------------------
	.section	.nv.info._Z18global_memory_1024PdiiPyS0_,"",@"SHT_CUDA_INFO"
	.sectionflags	@""
	.align	4


	//----- nvinfo : EIATTR_CUDA_API_VERSION
	.align		4
        /*0000*/ 	.byte	0x04, 0x37
        /*0002*/ 	.short	(.L_67 - .L_66)
.L_66:
        /*0004*/ 	.word	0x00000082


	//----- nvinfo : EIATTR_KPARAM_INFO
	.align		4
.L_67:
        /*0008*/ 	.byte	0x04, 0x17
        /*000a*/ 	.short	(.L_69 - .L_68)
.L_68:
        /*000c*/ 	.word	0x00000000
        /*0010*/ 	.short	0x0004
        /*0012*/ 	.short	0x0018
        /*0014*/ 	.byte	0x00, 0xf5, 0x21, 0x00


	//----- nvinfo : EIATTR_KPARAM_INFO
	.align		4
.L_69:
        /*0018*/ 	.byte	0x04, 0x17
        /*001a*/ 	.short	(.L_71 - .L_70)
.L_70:
        /*001c*/ 	.word	0x00000000
        /*0020*/ 	.short	0x0003
        /*0022*/ 	.short	0x0010
        /*0024*/ 	.byte	0x00, 0xf5, 0x21, 0x00


	//----- nvinfo : EIATTR_KPARAM_INFO
	.align		4
.L_71:
        /*0028*/ 	.byte	0x04, 0x17
        /*002a*/ 	.short	(.L_73 - .L_72)
.L_72:
        /*002c*/ 	.word	0x00000000
        /*0030*/ 	.short	0x0002
        /*0032*/ 	.short	0x000c
        /*0034*/ 	.byte	0x00, 0xf0, 0x11, 0x00


	//----- nvinfo : EIATTR_KPARAM_INFO
	.align		4
.L_73:
        /*0038*/ 	.byte	0x04, 0x17
        /*003a*/ 	.short	(.L_75 - .L_74)
.L_74:
        /*003c*/ 	.word	0x00000000
        /*0040*/ 	.short	0x0001
        /*0042*/ 	.short	0x0008
        /*0044*/ 	.byte	0x00, 0xf0, 0x11, 0x00


	//----- nvinfo : EIATTR_KPARAM_INFO
	.align		4
.L_75:
        /*0048*/ 	.byte	0x04, 0x17
        /*004a*/ 	.short	(.L_77 - .L_76)
.L_76:
        /*004c*/ 	.word	0x00000000
        /*0050*/ 	.short	0x0000
        /*0052*/ 	.short	0x0000
        /*0054*/ 	.byte	0x00, 0xf5, 0x21, 0x00


	//----- nvinfo : EIATTR_SPARSE_MMA_MASK
	.align		4
.L_77:
        /*0058*/ 	.byte	0x03, 0x50
        /*005a*/ 	.short	0x0000


	//----- nvinfo : EIATTR_MAXREG_COUNT
	.align		4
        /*005c*/ 	.byte	0x03, 0x1b
        /*005e*/ 	.short	0x00ff


	//----- nvinfo : EIATTR_MERCURY_ISA_VERSION
	.align		4
        /*0060*/ 	.byte	0x03, 0x5f
        /*0062*/ 	.short	0x0101


	//----- nvinfo : EIATTR_VRC_CTA_INIT_COUNT
	.align		4
        /*0064*/ 	.byte	0x02, 0x4a
	.zero		1
	.zero		1


	//----- nvinfo : EIATTR_EXIT_INSTR_OFFSETS
	.align		4
        /*0068*/ 	.byte	0x04, 0x1c
        /*006a*/ 	.short	(.L_79 - .L_78)


	//   ....[0]....
.L_78:
        /*006c*/ 	.word	0x00001270


	//----- nvinfo : EIATTR_CBANK_PARAM_SIZE
	.align		4
.L_79:
        /*0070*/ 	.byte	0x03, 0x19
        /*0072*/ 	.short	0x0020


	//----- nvinfo : EIATTR_PARAM_CBANK
	.align		4
        /*0074*/ 	.byte	0x04, 0x0a
        /*0076*/ 	.short	(.L_81 - .L_80)
	.align		4
.L_80:
        /*0078*/ 	.word	index@(.nv.constant0._Z18global_memory_1024PdiiPyS0_)
        /*007c*/ 	.short	0x0380
        /*007e*/ 	.short	0x0020


	//----- nvinfo : EIATTR_SW_WAR
	.align		4
.L_81:
        /*0080*/ 	.byte	0x04, 0x36
        /*0082*/ 	.short	(.L_83 - .L_82)
.L_82:
        /*0084*/ 	.word	0x00000008
.L_83:


//--------------------- .nv.info._Z18global_memory_2048PdiiPyS0_ --------------------------
	.section	.nv.info._Z18global_memory_2048PdiiPyS0_,"",@"SHT_CUDA_INFO"
	.sectionflags	@""
	.align	4


	//----- nvinfo : EIATTR_CUDA_API_VERSION
	.align		4
        /*0000*/ 	.byte	0x04, 0x37
        /*0002*/ 	.short	(.L_85 - .L_84)
.L_84:
        /*0004*/ 	.word	0x00000082


	//----- nvinfo : EIATTR_KPARAM_INFO
	.align		4
.L_85:
        /*0008*/ 	.byte	0x04, 0x17
        /*000a*/ 	.short	(.L_87 - .L_86)
.L_86:
        /*000c*/ 	.word	0x00000000
        /*0010*/ 	.short	0x0004
        /*0012*/ 	.short	0x0018
        /*0014*/ 	.byte	0x00, 0xf5, 0x21, 0x00


	//----- nvinfo : EIATTR_KPARAM_INFO
	.align		4
.L_87:
        /*0018*/ 	.byte	0x04, 0x17
        /*001a*/ 	.short	(.L_89 - .L_88)
.L_88:
        /*001c*/ 	.word	0x00000000
        /*0020*/ 	.short	0x0003
        /*0022*/ 	.short	0x0010
        /*0024*/ 	.byte	0x00, 0xf5, 0x21, 0x00


	//----- nvinfo : EIATTR_KPARAM_INFO
	.align		4
.L_89:
        /*0028*/ 	.byte	0x04, 0x17
        /*002a*/ 	.short	(.L_91 - .L_90)
.L_90:
        /*002c*/ 	.word	0x00000000
        /*0030*/ 	.short	0x0002
        /*0032*/ 	.short	0x000c
        /*0034*/ 	.byte	0x00, 0xf0, 0x11, 0x00


	//----- nvinfo : EIATTR_KPARAM_INFO
	.align		4
.L_91:
        /*0038*/ 	.byte	0x04, 0x17
        /*003a*/ 	.short	(.L_93 - .L_92)
.L_92:
        /*003c*/ 	.word	0x00000000
        /*0040*/ 	.short	0x0001
        /*0042*/ 	.short	0x0008
        /*0044*/ 	.byte	0x00, 0xf0, 0x11, 0x00


	//----- nvinfo : EIATTR_KPARAM_INFO
	.align		4
.L_93:
        /*0048*/ 	.byte	0x04, 0x17
        /*004a*/ 	.short	(.L_95 - .L_94)
.L_94:
        /*004c*/ 	.word	0x00000000
        /*0050*/ 	.short	0x0000
        /*0052*/ 	.short	0x0000
        /*0054*/ 	.byte	0x00, 0xf5, 0x21, 0x00


	//----- nvinfo : EIATTR_SPARSE_MMA_MASK
	.align		4
.L_95:
        /*0058*/ 	.byte	0x03, 0x50
        /*005a*/ 	.short	0x0000


	//----- nvinfo : EIATTR_MAXREG_COUNT
	.align		4
        /*005c*/ 	.byte	0x03, 0x1b
        /*005e*/ 	.short	0x00ff


	//----- nvinfo : EIATTR_MERCURY_ISA_VERSION
	.align		4
        /*0060*/ 	.byte	0x03, 0x5f
        /*0062*/ 	.short	0x0101


	//----- nvinfo : EIATTR_VRC_CTA_INIT_COUNT
	.align		4
        /*0064*/ 	.byte	0x02, 0x4a
	.zero		1
	.zero		1


	//----- nvinfo : EIATTR_EXIT_INSTR_OFFSETS
	.align		4
        /*0068*/ 	.byte	0x04, 0x1c
        /*006a*/ 	.short	(.L_97 - .L_96)


	//   ....[0]....
.L_96:
        /*006c*/ 	.word	0x00000460


	//----- nvinfo : EIATTR_CBANK_PARAM_SIZE
	.align		4
.L_97:
        /*0070*/ 	.byte	0x03, 0x19
        /*0072*/ 	.short	0x0020


	//----- nvinfo : EIATTR_PARAM_CBANK
	.align		4
        /*0074*/ 	.byte	0x04, 0x0a
        /*0076*/ 	.short	(.L_99 - .L_98)
	.align		4
.L_98:
        /*0078*/ 	.word	index@(.nv.constant0._Z18global_memory_2048PdiiPyS0_)
        /*007c*/ 	.short	0x0380
        /*007e*/ 	.short	0x0020


	//----- nvinfo : EIATTR_SW_WAR
	.align		4
.L_99:
        /*0080*/ 	.byte	0x04, 0x36
        /*0082*/ 	.short	(.L_101 - .L_100)
.L_100:
        /*0084*/ 	.word	0x00000008
.L_101:


//--------------------- .nv.info._Z15array_generatorPdii --------------------------
	.section	.nv.info._Z15array_generatorPdii,"",@"SHT_CUDA_INFO"
	.sectionflags	@""
	.align	4


	//----- nvinfo : EIATTR_CUDA_API_VERSION
	.align		4
        /*0000*/ 	.byte	0x04, 0x37
        /*0002*/ 	.short	(.L_103 - .L_102)
.L_102:
        /*0004*/ 	.word	0x00000082


	//----- nvinfo : EIATTR_KPARAM_INFO
	.align		4
.L_103:
        /*0008*/ 	.byte	0x04, 0x17
        /*000a*/ 	.short	(.L_105 - .L_104)
.L_104:
        /*000c*/ 	.word	0x00000000
        /*0010*/ 	.short	0x0002
        /*0012*/ 	.short	0x000c
        /*0014*/ 	.byte	0x00, 0xf0, 0x11, 0x00


	//----- nvinfo : EIATTR_KPARAM_INFO
	.align		4
.L_105:
        /*0018*/ 	.byte	0x04, 0x17
        /*001a*/ 	.short	(.L_107 - .L_106)
.L_106:
        /*001c*/ 	.word	0x00000000
        /*0020*/ 	.short	0x0001
        /*0022*/ 	.short	0x0008
        /*0024*/ 	.byte	0x00, 0xf0, 0x11, 0x00


	//----- nvinfo : EIATTR_KPARAM_INFO
	.align		4
.L_107:
        /*0028*/ 	.byte	0x04, 0x17
        /*002a*/ 	.short	(.L_109 - .L_108)
.L_108:
        /*002c*/ 	.word	0x00000000
        /*0030*/ 	.short	0x0000
        /*0032*/ 	.short	0x0000
        /*0034*/ 	.byte	0x00, 0xf5, 0x21, 0x00


	//----- nvinfo : EIATTR_SPARSE_MMA_MASK
	.align		4
.L_109:
        /*0038*/ 	.byte	0x03, 0x50
        /*003a*/ 	.short	0x0000


	//----- nvinfo : EIATTR_MAXREG_COUNT
	.align		4
        /*003c*/ 	.byte	0x03, 0x1b
        /*003e*/ 	.short	0x00ff


	//----- nvinfo : EIATTR_MERCURY_ISA_VERSION
	.align		4
        /*0040*/ 	.byte	0x03, 0x5f
        /*0042*/ 	.short	0x0101


	//----- nvinfo : EIATTR_VRC_CTA_INIT_COUNT
	.align		4
        /*0044*/ 	.byte	0x02, 0x4a
	.zero		1
	.zero		1


	//----- nvinfo : EIATTR_EXIT_INSTR_OFFSETS
	.align		4
        /*0048*/ 	.byte	0x04, 0x1c
        /*004a*/ 	.short	(.L_111 - .L_110)


	//   ....[0]....
.L_110:
        /*004c*/ 	.word	0x00000030


	//   ....[1]....
        /*0050*/ 	.word	0x00000060


	//   ....[2]....
        /*0054*/ 	.word	0x00000760


	//----- nvinfo : EIATTR_CBANK_PARAM_SIZE
	.align		4
.L_111:
        /*0058*/ 	.byte	0x03, 0x19
        /*005a*/ 	.short	0x0010


	//----- nvinfo : EIATTR_PARAM_CBANK
	.align		4
        /*005c*/ 	.byte	0x04, 0x0a
        /*005e*/ 	.short	(.L_113 - .L_112)
	.align		4
.L_112:
        /*0060*/ 	.word	index@(.nv.constant0._Z15array_generatorPdii)
        /*0064*/ 	.short	0x0380
        /*0066*/ 	.short	0x0010


	//----- nvinfo : EIATTR_SW_WAR
	.align		4
.L_113:
        /*0068*/ 	.byte	0x04, 0x36
        /*006a*/ 	.short	(.L_115 - .L_114)
.L_114:
        /*006c*/ 	.word	0x00000008
.L_115:


//--------------------- .nv.callgraph             --------------------------
	.section	.nv.callgraph,"",@"SHT_CUDA_CALLGRAPH"
	.align	4
	.sectionentsize	8
	.align		4
        /*0000*/ 	.word	0x00000000
	.align		4
        /*0004*/ 	.word	0xffffffff
	.align		4
        /*0008*/ 	.word	0x00000000
	.align		4
        /*000c*/ 	.word	0xfffffffe
	.align		4
        /*0010*/ 	.word	0x00000000
	.align		4
        /*0014*/ 	.word	0xfffffffd
	.align		4
        /*0018*/ 	.word	0x00000000
	.align		4
        /*001c*/ 	.word	0xfffffffc


//--------------------- .text._Z17global_memory_512PdiiPyS0_ --------------------------
	.section	.text._Z17global_memory_512PdiiPyS0_,"ax",@progbits
	.align	128
        .global         _Z17global_memory_512PdiiPyS0_
        .type           _Z17global_memory_512PdiiPyS0_,@function
        .size           _Z17global_memory_512PdiiPyS0_,(.L_x_21 - _Z17global_memory_512PdiiPyS0_)
        .other          _Z17global_memory_512PdiiPyS0_,@"STO_CUDA_ENTRY STV_DEFAULT"
_Z17global_memory_512PdiiPyS0_:
.text._Z17global_memory_512PdiiPyS0_:
[----:B------:R-:W-:Y:S01]  /*0000*/  LDC R1, c[0x0][0x37c] ;  /* 0x0000df00ff017b82 */ /* 0x000fe20000000800 */
[----:B------:R-:W0:Y:S07]  /*0010*/  S2R R0, SR_TID.X ;  /* 0x0000000000007919 */ /* 0x000e2e0000002100 */
[----:B------:R-:W0:Y:S01]  /*0020*/  S2UR UR5, SR_CTAID.X ;  /* 0x00000000000579c3 */ /* 0x000e220000002500 */
[----:B------:R-:W1:Y:S01]  /*0030*/  LDCU UR4, c[0x0][0x388] ;  /* 0x00007100ff0477ac */ /* 0x000e620008000800 */
[----:B------:R-:W2:Y:S06]  /*0040*/  LDCU.64 UR6, c[0x0][0x358] ;  /* 0x00006b00ff0677ac */ /* 0x000eac0008000a00 */
[----:B------:R-:W0:Y:S08]  /*0050*/  LDC R65, c[0x0][0x360] ;  /* 0x0000d800ff417b82 */ /* 0x000e300000000800 */
[----:B------:R-:W3:Y:S01]  /*0060*/  LDC.64 R62, c[0x0][0x380] ;  /* 0x0000e000ff3e7b82 */ /* 0x000ee20000000a00 */
[----:B-1----:R-:W-:Y:S01]  /*0070*/  UISETP.GE.AND UP0, UPT, UR4, 0x1, UPT ;  /* 0x000000010400788c */ /* 0x002fe2000bf06270 */
[----:B0-----:R-:W-:-:S04]  /*0080*/  IMAD R65, R65, UR5, R0 ;  /* 0x0000000541417c24 */ /* 0x001fc8000f8e0200 */
[----:B---3--:R-:W-:-:S04]  /*0090*/  IMAD.WIDE R64, R65, 0x8, R62 ;  /* 0x0000000841407825 */ /* 0x008fc800078e023e */
[--C-:B------:R-:W-:Y:S01]  /*00a0*/  IMAD.MOV.U32 R117, RZ, RZ, R65.reuse ;  /* 0x000000ffff757224 */ /* 0x100fe200078e0041 */
[C---:B------:R-:W-:Y:S02]  /*00b0*/  IADD3 R68, P1, PT, R64.reuse, 0xf000, RZ ;  /* 0x0000f00040447810 */ /* 0x040fe40007f3e0ff */
[C---:B------:R-:W-:Y:S02]  /*00c0*/  IADD3 R0, P0, PT, R64.reuse, 0x1e000, RZ ;  /* 0x0001e00040007810 */ /* 0x040fe40007f1e0ff */
[C---:B------:R-:W-:Y:S01]  /*00d0*/  IADD3 R108, P4, PT, R64.reuse, 0x4b000, RZ ;  /* 0x0004b000406c7810 */ /* 0x040fe20007f9e0ff */
[--C-:B------:R-:W-:Y:S01]  /*00e0*/  IMAD.X R69, RZ, RZ, R65.reuse, P1 ;  /* 0x000000ffff457224 */ /* 0x100fe200008e0641 */
        /* <DEDUP_REMOVED lines=16> */
[----:B------:R-:W-:Y:S01]  /*01f0*/  IADD3 R104, P2, PT, R64, 0x69000, RZ ;  /* 0x0006900040687810 */ /* 0x000fe20007f5e0ff */
[----:B------:R-:W-:Y:S01]  /*0200*/  IMAD.X R99, RZ, RZ, R65, P6 ;  /* 0x000000ffff637224 */ /* 0x000fe200030e0641 */
[----:B------:R-:W-:-:S02]  /*0210*/  IADD3.X R97, PT, PT, RZ, R65, RZ, P5, !PT ;  /* 0x00000041ff617210 */ /* 0x000fc40002ffe4ff */
[C---:B------:R-:W-:Y:S01]  /*0220*/  IADD3 R88, P1, PT, R64.reuse, 0xe1000, RZ ;  /* 0x000e100040587810 */ /* 0x040fe20007f3e0ff */
[--C-:B------:R-:W-:Y:S01]  /*0230*/  IMAD.X R105, RZ, RZ, R65.reuse, P2 ;  /* 0x000000ffff697224 */ /* 0x100fe200010e0641 */
        /* <DEDUP_REMOVED lines=80> */
[----:B------:R-:W-:-:S02]  /*0740*/  IMAD.X R5, RZ, RZ, R65, P5 ;  /* 0x000000ffff057224 */ /* 0x000fc400028e0641 */
[----:B------:R-:W-:Y:S01]  /*0750*/  IMAD.X R3, RZ, RZ, R65, P4 ;  /* 0x000000ffff037224 */ /* 0x000fe200020e0641 */
[----:B------:R-:W-:Y:S01]  /*0760*/  IADD3.X R13, PT, PT, RZ, R65, RZ, P2, !PT ;  /* 0x00000041ff0d7210 */ /* 0x000fe200017fe4ff */
[----:B--2---:R-:W-:Y:S08]  /*0770*/  BRA.U !UP0, `(.L_x_0) ;  /* 0x0000000908887547 */ /* 0x004ff0000b800000 */
[C---:B------:R-:W-:Y:S01]  /*0780*/  IADD3 R38, P0, PT, R64.reuse, 0x22b000, RZ ;  /* 0x0022b00040267810 */ /* 0x040fe20007f1e0ff */
[----:B------:R-:W-:Y:S01]  /*0790*/  UIADD3 UR4, UPT, UPT, -UR4, URZ, URZ ;  /* 0x000000ff04047290 */ /* 0x000fe2000fffe1ff */
        /* <DEDUP_REMOVED lines=39> */
[--C-:B------:R-:W-:Y:S02]  /*0a10*/  IMAD.X R9, RZ, RZ, R117.reuse, P5 ;  /* 0x000000ffff097224 */ /* 0x100fe400028e0675 */
[----:B------:R-:W-:-:S08]  /*0a20*/  IMAD.X R3, RZ, RZ, R117, P6 ;  /* 0x000000ffff037224 */ /* 0x000fd000030e0675 */
.L_x_1:
[----:B------:R-:W-:Y:S01]  /*0a30*/  MOV R65, R117 ;  /* 0x0000007500417202 */ /* 0x000fe20000000f00 */
[----:B------:R-:W-:Y:S01]  /*0a40*/  IMAD.MOV.U32 R114, RZ, RZ, R0 ;  /* 0x000000ffff727224 */ /* 0x000fe200078e0000 */
[----:B--2---:R-:W2:Y:S01]  /*0a50*/  LD.E.64 R112, desc[UR6][R112.64] ;  /* 0x0000000670707980 */ /* 0x004ea2000c101b00 */
[----:B------:R-:W-:Y:S02]  /*0a60*/  IMAD.MOV.U32 R66, RZ, RZ, R68 ;  /* 0x000000ffff427224 */ /* 0x000fe400078e0044 */
[----:B------:R-:W-:Y:S01]  /*0a70*/  IMAD.MOV.U32 R67, RZ, RZ, R69 ;  /* 0x000000ffff437224 */ /* 0x000fe200078e0045 */
[----:B------:R-:W3:Y:S04]  /*0a80*/  LD.E.64 R64, desc[UR6][R64.64] ;  /* 0x0000000640407980 */ /* 0x000ee8000c101b00 */
[----:B------:R-:W4:Y:S04]  /*0a90*/  LD.E.64 R114, desc[UR6][R114.64] ;  /* 0x0000000672727980 */ /* 0x000f28000c101b00 */
[----:B------:R-:W5:Y:S04]  /*0aa0*/  LD.E.64 R66, desc[UR6][R66.64] ;  /* 0x0000000642427980 */ /* 0x000f68000c101b00 */
        /* <DEDUP_REMOVED lines=50> */
[----:B------:R-:W5:Y:S01]  /*0dd0*/  LD.E.64 R2, desc[UR6][R2.64] ;  /* 0x0000000602027980 */ /* 0x000f62000c101b00 */
[----:B------:R-:W-:-:S04]  /*0de0*/  UIADD3 UR4, UPT, UPT, UR4, 0x1, URZ ;  /* 0x0000000104047890 */ /* 0x000fc8000fffe0ff */
[----:B------:R-:W-:Y:S01]  /*0df0*/  UISETP.NE.AND UP0, UPT, UR4, URZ, UPT ;  /* 0x000000ff0400728c */ /* 0x000fe2000bf05270 */
[----:B--2---:R-:W-:Y:S08]  /*0e00*/  F2I.U64.F64.TRUNC R112, R112 ;  /* 0x0000007000707311 */ /* 0x004ff0000030d800 */
[----:B---3--:R-:W0:Y:S08]  /*0e10*/  F2I.U64.F64.TRUNC R64, R64 ;  /* 0x0000004000407311 */ /* 0x008e30000030d800 */
[----:B----4-:R-:W1:Y:S08]  /*0e20*/  F2I.U64.F64.TRUNC R114, R114 ;  /* 0x0000007200727311 */ /* 0x010e70000030d800 */
[----:B-----5:R2:W3:Y:S08]  /*0e30*/  F2I.U64.F64.TRUNC R68, R66 ;  /* 0x0000004200447311 */ /* 0x0204f0000030d800 */
[----:B------:R-:W4:Y:S08]  /*0e40*/  F2I.U64.F64.TRUNC R110, R110 ;  /* 0x0000006e006e7311 */ /* 0x000f30000030d800 */
[----:B------:R-:W0:Y:S08]  /*0e50*/  F2I.U64.F64.TRUNC R108, R108 ;  /* 0x0000006c006c7311 */ /* 0x000e30000030d800 */
        /* <DEDUP_REMOVED lines=47> */
[----:B------:R-:W2:Y:S08]  /*1150*/  F2I.U64.F64.TRUNC R4, R4 ;  /* 0x0000000400047311 */ /* 0x000eb0000030d800 */
[----:B------:R-:W2:Y:S01]  /*1160*/  F2I.U64.F64.TRUNC R2, R2 ;  /* 0x0000000200027311 */ /* 0x000ea2000030d800 */
[----:B0-----:R-:W-:-:S02]  /*1170*/  IMAD.MOV.U32 R117, RZ, RZ, R65 ;  /* 0x000000ffff757224 */ /* 0x001fc400078e0041 */
[----:B-1----:R-:W-:Y:S01]  /*1180*/  IMAD.MOV.U32 R0, RZ, RZ, R114 ;  /* 0x000000ffff007224 */ /* 0x002fe200078e0072 */
[----:B---34-:R-:W-:Y:S06]  /*1190*/  BRA.U UP0, `(.L_x_1) ;  /* 0xfffffff900247547 */ /* 0x018fec000b83ffff */
.L_x_0:
[----:B--2---:R-:W0:Y:S01]  /*11a0*/  S2R R66, SR_TID.X ;  /* 0x0000000000427919 */ /* 0x004e220000002100 */
[----:B------:R-:W0:Y:S02]  /*11b0*/  LDC R65, c[0x0][0x360] ;  /* 0x0000d800ff417b82 */ /* 0x000e240000000800 */
[----:B0-----:R-:W-:-:S04]  /*11c0*/  IMAD R65, R65, UR5, R66 ;  /* 0x0000000541417c24 */ /* 0x001fc8000f8e0242 */
[----:B------:R-:W-:-:S05]  /*11d0*/  IMAD.WIDE R62, R65, 0x8, R62 ;  /* 0x00000008413e7825 */ /* 0x000fca00078e023e */
[----:B------:R-:W2:Y:S01]  /*11e0*/  LDG.E.64 R66, desc[UR6][R62.64] ;  /* 0x000000063e427981 */ /* 0x000ea2000c1e1b00 */
[----:B------:R-:W-:Y:S01]  /*11f0*/  IMAD.MOV.U32 R65, RZ, RZ, R117 ;  /* 0x000000ffff417224 */ /* 0x000fe200078e0075 */
[----:B------:R-:W-:Y:S01]  /*1200*/  I2F.F64.U64 R68, R68 ;  /* 0x0000004400447312 */ /* 0x000fe20000301800 */
[----:B------:R-:W-:-:S07]  /*1210*/  IMAD.MOV.U32 R114, RZ, RZ, R0 ;  /* 0x000000ffff727224 */ /* 0x000fce00078e0000 */
[----:B------:R-:W2:Y:S08]  /*1220*/  I2F.F64.U64 R64, R64 ;  /* 0x0000004000407312 */ /* 0x000eb00000301800 */
[----:B------:R-:W0:Y:S08]  /*1230*/  I2F.F64.U64 R114, R114 ;  /* 0x0000007200727312 */ /* 0x000e300000301800 */
[----:B------:R-:W1:Y:S08]  /*1240*/  I2F.F64.U64 R112, R112 ;  /* 0x0000007000707312 */ /* 0x000e700000301800 */
[----:B------:R-:W3:Y:S08]  /*1250*/  I2F.F64.U64 R110, R110 ;  /* 0x0000006e006e7312 */ /* 0x000ef00000301800 */
[----:B------:R-:W4:Y:S08]  /*1260*/  I2F.F64.U64 R108, R108 ;  /* 0x0000006c006c7312 */ /* 0x000f300000301800 */
[----:B------:R-:W5:Y:S08]  /*1270*/  I2F.F64.U64 R106, R106 ;  /* 0x0000006a006a7312 */ /* 0x000f700000301800 */
        /* <DEDUP_REMOVED lines=30> */
[----:B------:R-:W5:Y:S01]  /*1460*/  I2F.F64.U64 R36, R36 ;  /* 0x0000002400247312 */ /* 0x000f620000301800 */
[----:B--2---:R-:W-:-:S07]  /*1470*/  DADD R66, R64, R66 ;  /* 0x0000000040427229 */ /* 0x004fce0000000042 */
[----:B------:R-:W2:Y:S01]  /*1480*/  I2F.F64.U64 R34, R34 ;  /* 0x0000002200227312 */ /* 0x000ea20000301800 */
[----:B------:R-:W-:-:S07]  /*1490*/  DADD R66, R66, R68 ;  /* 0x0000000042427229 */ /* 0x000fce0000000044 */
[----:B------:R-:W2:Y:S01]  /*14a0*/  I2F.F64.U64 R32, R32 ;  /* 0x0000002000207312 */ /* 0x000ea20000301800 */
[----:B0-----:R-:W-:-:S07]  /*14b0*/  DADD R66, R66, R114 ;  /* 0x0000000042427229 */ /* 0x001fce0000000072 */
[----:B------:R-:W0:Y:S01]  /*14c0*/  I2F.F64.U64 R30, R30 ;  /* 0x0000001e001e7312 */ /* 0x000e220000301800 */
[----:B-1----:R-:W-:-:S07]  /*14d0*/  DADD R66, R66, R112 ;  /* 0x0000000042427229 */ /* 0x002fce0000000070 */
[----:B------:R-:W1:Y:S01]  /*14e0*/  I2F.F64.U64 R28, R28 ;  /* 0x0000001c001c7312 */ /* 0x000e620000301800 */
[----:B---3--:R-:W-:-:S07]  /*14f0*/  DADD R66, R66, R110 ;  /* 0x0000000042427229 */ /* 0x008fce000000006e */
[----:B------:R-:W3:Y:S01]  /*1500*/  I2F.F64.U64 R26, R26 ;  /* 0x0000001a001a7312 */ /* 0x000ee20000301800 */
[----:B----4-:R-:W-:-:S07]  /*1510*/  DADD R66, R66, R108 ;  /* 0x0000000042427229 */ /* 0x010fce000000006c */
[----:B------:R-:W4:Y:S01]  /*1520*/  I2F.F64.U64 R24, R24 ;  /* 0x0000001800187312 */ /* 0x000f220000301800 */
[----:B-----5:R-:W-:-:S07]  /*1530*/  DADD R66, R66, R106 ;  /* 0x0000000042427229 */ /* 0x020fce000000006a */
[----:B------:R-:W5:Y:S01]  /*1540*/  I2F.F64.U64 R22, R22 ;  /* 0x0000001600167312 */ /* 0x000f620000301800 */
[----:B------:R-:W-:-:S07]  /*1550*/  DADD R66, R66, R104 ;  /* 0x0000000042427229 */ /* 0x000fce0000000068 */
        /* <DEDUP_REMOVED lines=19> */
[----:B------:R-:W-:-:S08]  /*1690*/  DADD R66, R66, R84 ;  /* 0x0000000042427229 */ /* 0x000fd00000000054 */
        /* <DEDUP_REMOVED lines=20> */
[----:B--2---:R-:W-:-:S08]  /*17e0*/  DADD R34, R36, R34 ;  /* 0x0000000024227229 */ /* 0x004fd00000000022 */
[----:B------:R-:W-:-:S08]  /*17f0*/  DADD R32, R34, R32 ;  /* 0x0000000022207229 */ /* 0x000fd00000000020 */
[----:B0-----:R-:W-:-:S08]  /*1800*/  DADD R30, R32, R30 ;  /* 0x00000000201e7229 */ /* 0x001fd0000000001e */
[----:B-1----:R-:W-:-:S08]  /*1810*/  DADD R28, R30, R28 ;  /* 0x000000001e1c7229 */ /* 0x002fd0000000001c */
[----:B---3--:R-:W-:-:S08]  /*1820*/  DADD R26, R28, R26 ;  /* 0x000000001c1a7229 */ /* 0x008fd0000000001a */
[----:B----4-:R-:W-:-:S08]  /*1830*/  DADD R24, R26, R24 ;  /* 0x000000001a187229 */ /* 0x010fd00000000018 */
[----:B-----5:R-:W-:-:S08]  /*1840*/  DADD R22, R24, R22 ;  /* 0x0000000018167229 */ /* 0x020fd00000000016 */
        /* <DEDUP_REMOVED lines=9> */
[----:B------:R-:W-:-:S07]  /*18e0*/  DADD R2, R4, R2 ;  /* 0x0000000004027229 */ /* 0x000fce0000000002 */
[----:B------:R-:W-:Y:S01]  /*18f0*/  STG.E.64 desc[UR6][R62.64], R2 ;  /* 0x000000023e007986 */ /* 0x000fe2000c101b06 */
[----:B------:R-:W-:Y:S05]  /*1900*/  EXIT ;  /* 0x000000000000794d */ /* 0x000fea0003800000 */
.L_x_2:
[----:B------:R-:W-:-:S00]  /*1910*/  BRA `(.L_x_2) ;  /* 0xfffffffc00fc7947 */ /* 0x000fc0000383ffff */
[----:B------:R-:W-:-:S00]  /*1920*/  NOP ;  /* 0x0000000000007918 */ /* 0x000fc00000000000 */
        /* <DEDUP_REMOVED lines=13> */
.L_x_21:


//--------------------- .text._Z20global_memory_1024_2PdiiPyS0_ --------------------------
	.section	.text._Z20global_memory_1024_2PdiiPyS0_,"ax",@progbits
	.align	128
        .global         _Z20global_memory_1024_2PdiiPyS0_
        .type           _Z20global_memory_1024_2PdiiPyS0_,@function
        .size           _Z20global_memory_1024_2PdiiPyS0_,(.L_x_22 - _Z20global_memory_1024_2PdiiPyS0_)
        .other          _Z20global_memory_1024_2PdiiPyS0_,@"STO_CUDA_ENTRY STV_DEFAULT"
_Z20global_memory_1024_2PdiiPyS0_:
.text._Z20global_memory_1024_2PdiiPyS0_:
[----:B------:R-:W-:Y:S01]  /*0000*/  LDC R1, c[0x0][0x37c] ;  /* 0x0000df00ff017b82 */ /* 0x000fe20000000800 */
[----:B------:R-:W0:Y:S07]  /*0010*/  S2R R0, SR_TID.X ;  /* 0x0000000000007919 */ /* 0x000e2e0000002100 */
[----:B------:R-:W0:Y:S01]  /*0020*/  S2UR UR7, SR_CTAID.X ;  /* 0x00000000000779c3 */ /* 0x000e220000002500 */
[----:B------:R-:W1:Y:S01]  /*0030*/  LDCU.64 UR10, c[0x0][0x380] ;  /* 0x00007000ff0a77ac */ /* 0x000e620008000a00 */
[----:B------:R-:W-:Y:S01]  /*0040*/  IMAD.MOV.U32 R21, RZ, RZ, 0x8 ;  /* 0x00000008ff157424 */ /* 0x000fe200078e00ff */
[----:B------:R-:W2:Y:S05]  /*0050*/  LDCU UR5, c[0x0][0x388] ;  /* 0x00007100ff0577ac */ /* 0x000eaa0008000800 */
[----:B------:R-:W0:Y:S01]  /*0060*/  LDC R3, c[0x0][0x360] ;  /* 0x0000d800ff037b82 */ /* 0x000e220000000800 */
[----:B------:R-:W3:Y:S01]  /*0070*/  LDCU.64 UR8, c[0x0][0x358] ;  /* 0x00006b00ff0877ac */ /* 0x000ee20008000a00 */
[----:B--2---:R-:W-:Y:S01]  /*0080*/  UISETP.GE.AND UP0, UPT, UR5, 0x1, UPT ;  /* 0x000000010500788c */ /* 0x004fe2000bf06270 */
[----:B0-----:R-:W-:-:S04]  /*0090*/  IMAD R20, R3, UR7, R0 ;  /* 0x0000000703147c24 */ /* 0x001fc8000f8e0200 */
[----:B-1----:R-:W-:-:S03]  /*00a0*/  IMAD.WIDE R20, R20, R21, UR10 ;  /* 0x0000000a14147e25 */ /* 0x002fc6000f8e0215 */
        /* <DEDUP_REMOVED lines=11> */
[----:B------:R-:W-:Y:S01]  /*0160*/  IMAD.X R13, RZ, RZ, R21, P2 ;  /* 0x000000ffff0d7224 */ /* 0x000fe200010e0615 */
[----:B------:R-:W-:-:S02]  /*0170*/  IADD3 R18, P5, PT, R20, 0x87000, RZ ;  /* 0x0008700014127810 */ /* 0x000fc40007fbe0ff */
[----:B------:R-:W-:Y:S01]  /*0180*/  IADD3.X R7, PT, PT, RZ, R21, RZ, P6, !PT ;  /* 0x00000015ff077210 */ /* 0x000fe200037fe4ff */
[--C-:B------:R-:W-:Y:S01]  /*0190*/  IMAD.X R17, RZ, RZ, R21.reuse, P4 ;  /* 0x000000ffff117224 */ /* 0x100fe200020e0615 */
[C---:B------:R-:W-:Y:S01]  /*01a0*/  IADD3 R24, P0, PT, R20.reuse, 0xa5000, RZ ;  /* 0x000a500014187810 */ /* 0x040fe20007f1e0ff */
[--C-:B------:R-:W-:Y:S01]  /*01b0*/  IMAD.X R19, RZ, RZ, R21.reuse, P5 ;  /* 0x000000ffff137224 */ /* 0x100fe200028e0615 */
[C---:B------:R-:W-:Y:S02]  /*01c0*/  IADD3 R26, P1, PT, R20.reuse, 0xb4000, RZ ;  /* 0x000b4000141a7810 */ /* 0x040fe40007f3e0ff */
[C---:B------:R-:W-:Y:S01]  /*01d0*/  IADD3 R14, P3, PT, R20.reuse, 0x69000, RZ ;  /* 0x00069000140e7810 */ /* 0x040fe20007f7e0ff */
[--C-:B------:R-:W-:Y:S01]  /*01e0*/  IMAD.X R25, RZ, RZ, R21.reuse, P0 ;  /* 0x000000ffff197224 */ /* 0x100fe200000e0615 */
[C---:B------:R-:W-:Y:S01]  /*01f0*/  IADD3 R22, P6, PT, R20.reuse, 0x96000, RZ ;  /* 0x0009600014167810 */ /* 0x040fe20007fde0ff */
[----:B------:R-:W-:Y:S01]  /*0200*/  IMAD.X R27, RZ, RZ, R21, P1 ;  /* 0x000000ffff1b7224 */ /* 0x000fe200008e0615 */
[----:B------:R-:W-:-:S02]  /*0210*/  IADD3 R28, P2, PT, R20, 0xc3000, RZ ;  /* 0x000c3000141c7810 */ /* 0x000fc40007f5e0ff */
[-C--:B------:R-:W-:Y:S02]  /*0220*/  IADD3.X R15, PT, PT, RZ, R21.reuse, RZ, P3, !PT ;  /* 0x00000015ff0f7210 */ /* 0x080fe40001ffe4ff */
[-C--:B------:R-:W-:Y:S02]  /*0230*/  IADD3.X R23, PT, PT, RZ, R21.reuse, RZ, P6, !PT ;  /* 0x00000015ff177210 */ /* 0x080fe400037fe4ff */
[----:B------:R-:W-:Y:S01]  /*0240*/  IADD3.X R29, PT, PT, RZ, R21, RZ, P2, !PT ;  /* 0x00000015ff1d7210 */ /* 0x000fe200017fe4ff */
[----:B---3--:R-:W-:Y:S06]  /*0250*/  BRA.U !UP0, `(.L_x_3) ;  /* 0x0000000d08487547 */ /* 0x008fec000b800000 */
[----:B------:R-:W-:Y:S02]  /*0260*/  UISETP.GE.U32.AND UP1, UPT, UR5, 0x4, UPT ;  /* 0x000000040500788c */ /* 0x000fe4000bf26070 */
[----:B------:R-:W-:-:S07]  /*0270*/  ULOP3.LUT UP0, UR6, UR5, 0x3, URZ, 0xc0, !UPT ;  /* 0x0000000305067892 */ /* 0x000fce000f80c0ff */
[----:B------:R-:W-:Y:S05]  /*0280*/  BRA.U !UP1, `(.L_x_4) ;  /* 0x0000000509d47547 */ /* 0x000fea000b800000 */
[----:B------:R-:W-:-:S04]  /*0290*/  ULOP3.LUT UR4, UR5, 0x7ffffffc, URZ, 0xc0, !UPT ;  /* 0x7ffffffc05047892 */ /* 0x000fc8000f8ec0ff */
[----:B------:R-:W-:-:S12]  /*02a0*/  UIADD3 UR4, UPT, UPT, -UR4, URZ, URZ ;  /* 0x000000ff04047290 */ /* 0x000fd8000fffe1ff */
.L_x_5:
[----:B0-----:R-:W2:Y:S04]  /*02b0*/  LD.E.64 R20, desc[UR8][R20.64] ;  /* 0x0000000814147980 */ /* 0x001ea8000c101b00 */
        /* <DEDUP_REMOVED lines=13> */
[----:B--2---:R-:W0:Y:S08]  /*0390*/  F2I.U64.F64.TRUNC R20, R20 ;  /* 0x0000001400147311 */ /* 0x004e30000030d800 */
[----:B---3--:R-:W1:Y:S01]  /*03a0*/  F2I.U64.F64.TRUNC R2, R2 ;  /* 0x0000000200027311 */ /* 0x008e62000030d800 */
[----:B0-----:R-:W2:Y:S07]  /*03b0*/  LD.E.64 R20, desc[UR8][R20.64] ;  /* 0x0000000814147980 */ /* 0x001eae000c101b00 */
[----:B----4-:R-:W0:Y:S01]  /*03c0*/  F2I.U64.F64.TRUNC R4, R4 ;  /* 0x0000000400047311 */ /* 0x010e22000030d800 */
[----:B-1----:R-:W3:Y:S07]  /*03d0*/  LD.E.64 R2, desc[UR8][R2.64] ;  /* 0x0000000802027980 */ /* 0x002eee000c101b00 */
[----:B-----5:R-:W1:Y:S01]  /*03e0*/  F2I.U64.F64.TRUNC R6, R6 ;  /* 0x0000000600067311 */ /* 0x020e62000030d800 */
[----:B0-----:R-:W4:Y:S07]  /*03f0*/  LD.E.64 R4, desc[UR8][R4.64] ;  /* 0x0000000804047980 */ /* 0x001f2e000c101b00 */
[----:B------:R-:W0:Y:S01]  /*0400*/  F2I.U64.F64.TRUNC R8, R8 ;  /* 0x0000000800087311 */ /* 0x000e22000030d800 */
[----:B-1----:R-:W5:Y:S07]  /*0410*/  LD.E.64 R6, desc[UR8][R6.64] ;  /* 0x0000000806067980 */ /* 0x002f6e000c101b00 */
[----:B------:R-:W1:Y:S01]  /*0420*/  F2I.U64.F64.TRUNC R10, R10 ;  /* 0x0000000a000a7311 */ /* 0x000e62000030d800 */
[----:B0-----:R-:W5:Y:S07]  /*0430*/  LD.E.64 R8, desc[UR8][R8.64] ;  /* 0x0000000808087980 */ /* 0x001f6e000c101b00 */
        /* <DEDUP_REMOVED lines=15> */
[----:B0-----:R-:W5:Y:S04]  /*0530*/  LD.E.64 R26, desc[UR8][R26.64] ;  /* 0x000000081a1a7980 */ /* 0x001f68000c101b00 */
[----:B-1----:R-:W5:Y:S03]  /*0540*/  LD.E.64 R28, desc[UR8][R28.64] ;  /* 0x000000081c1c7980 */ /* 0x002f66000c101b00 */
        /* <DEDUP_REMOVED lines=55> */
[----:B-1----:R-:W5:Y:S01]  /*08c0*/  LD.E.64 R28, desc[UR8][R28.64] ;  /* 0x000000081c1c7980 */ /* 0x002f62000c101b00 */
[----:B------:R-:W-:-:S04]  /*08d0*/  UIADD3 UR4, UPT, UPT, UR4, 0x4, URZ ;  /* 0x0000000404047890 */ /* 0x000fc8000fffe0ff */
[----:B------:R-:W-:Y:S01]  /*08e0*/  UISETP.NE.AND UP1, UPT, UR4, URZ, UPT ;  /* 0x000000ff0400728c */ /* 0x000fe2000bf25270 */
[----:B--2---:R-:W0:Y:S08]  /*08f0*/  F2I.U64.F64.TRUNC R20, R20 ;  /* 0x0000001400147311 */ /* 0x004e30000030d800 */
[----:B---3--:R-:W1:Y:S08]  /*0900*/  F2I.U64.F64.TRUNC R2, R2 ;  /* 0x0000000200027311 */ /* 0x008e70000030d800 */
[----:B----4-:R-:W2:Y:S08]  /*0910*/  F2I.U64.F64.TRUNC R4, R4 ;  /* 0x0000000400047311 */ /* 0x010eb0000030d800 */
[----:B-----5:R-:W3:Y:S08]  /*0920*/  F2I.U64.F64.TRUNC R6, R6 ;  /* 0x0000000600067311 */ /* 0x020ef0000030d800 */
        /* <DEDUP_REMOVED lines=9> */
[----:B------:R-:W0:Y:S01]  /*09c0*/  F2I.U64.F64.TRUNC R28, R28 ;  /* 0x0000001c001c7311 */ /* 0x000e22000030d800 */
[----:B-1234-:R-:W-:Y:S05]  /*09d0*/  BRA.U UP1, `(.L_x_5) ;  /* 0xfffffff901347547 */ /* 0x01efea000b83ffff */
.L_x_4:
[----:B------:R-:W-:Y:S05]  /*09e0*/  BRA.U !UP0, `(.L_x_3) ;  /* 0x0000000508647547 */ /* 0x000fea000b800000 */
[----:B------:R-:W-:Y:S02]  /*09f0*/  UISETP.NE.AND UP0, UPT, UR6, 0x1, UPT ;  /* 0x000000010600788c */ /* 0x000fe4000bf05270 */
[----:B------:R-:W-:-:S04]  /*0a00*/  ULOP3.LUT UR4, UR5, 0x1, URZ, 0xc0, !UPT ;  /* 0x0000000105047892 */ /* 0x000fc8000f8ec0ff */
[----:B------:R-:W-:-:S03]  /*0a10*/  UISETP.NE.U32.AND UP1, UPT, UR4, 0x1, UPT ;  /* 0x000000010400788c */ /* 0x000fc6000bf25070 */
[----:B------:R-:W-:Y:S08]  /*0a20*/  BRA.U !UP0, `(.L_x_6) ;  /* 0x0000000108e07547 */ /* 0x000ff0000b800000 */
        /* <DEDUP_REMOVED lines=42> */
[----:B--2---:R-:W1:Y:S08]  /*0cd0*/  F2I.U64.F64.TRUNC R18, R18 ;  /* 0x0000001200127311 */ /* 0x004e70000030d800 */
[----:B---3--:R-:W2:Y:S08]  /*0ce0*/  F2I.U64.F64.TRUNC R16, R16 ;  /* 0x0000001000107311 */ /* 0x008eb0000030d800 */
[----:B----4-:R-:W3:Y:S08]  /*0cf0*/  F2I.U64.F64.TRUNC R14, R14 ;  /* 0x0000000e000e7311 */ /* 0x010ef0000030d800 */
[----:B-----5:R-:W4:Y:S08]  /*0d00*/  F2I.U64.F64.TRUNC R12, R12 ;  /* 0x0000000c000c7311 */ /* 0x020f30000030d800 */
        /* <DEDUP_REMOVED lines=9> */
[----:B-1234-:R-:W0:Y:S02]  /*0da0*/  F2I.U64.F64.TRUNC R28, R28 ;  /* 0x0000001c001c7311 */ /* 0x01ee24000030d800 */
.L_x_6:
[----:B------:R-:W-:Y:S05]  /*0db0*/  BRA.U UP1, `(.L_x_3) ;  /* 0x0000000101707547 */ /* 0x000fea000b800000 */
        /* <DEDUP_REMOVED lines=28> */
.L_x_3:
[----:B------:R-:W1:Y:S01]  /*0f80*/  LDC R31, c[0x0][0x360] ;  /* 0x0000d800ff1f7b82 */ /* 0x000e620000000800 */
[----:B------:R-:W-:Y:S02]  /*0f90*/  IMAD.MOV.U32 R33, RZ, RZ, 0x8 ;  /* 0x00000008ff217424 */ /* 0x000fe400078e00ff */
[----:B-1----:R-:W-:-:S04]  /*0fa0*/  IMAD R30, R31, UR7, R0 ;  /* 0x000000071f1e7c24 */ /* 0x002fc8000f8e0200 */
[----:B------:R-:W-:-:S05]  /*0fb0*/  IMAD.WIDE R30, R30, R33, UR10 ;  /* 0x0000000a1e1e7e25 */ /* 0x000fca000f8e0221 */
[----:B------:R-:W2:Y:S01]  /*0fc0*/  LDG.E.64 R32, desc[UR8][R30.64] ;  /* 0x000000081e207981 */ /* 0x000ea2000c1e1b00 */
[----:B0-----:R-:W2:Y:S08]  /*0fd0*/  I2F.F64.U64 R20, R20 ;  /* 0x0000001400147312 */ /* 0x001eb00000301800 */
        /* <DEDUP_REMOVED lines=13> */
[----:B--2---:R-:W-:-:S08]  /*10b0*/  DADD R32, R20, R32 ;  /* 0x0000000014207229 */ /* 0x004fd00000000020 */
        /* <DEDUP_REMOVED lines=15> */
.L_x_7:
        /* <DEDUP_REMOVED lines=13> */
.L_x_22:


//--------------------- .text._Z18global_memory_1024PdiiPyS0_ --------------------------
	.section	.text._Z18global_memory_1024PdiiPyS0_,"ax",@progbits
	.align	128
        .global         _Z18global_memory_1024PdiiPyS0_
        .type           _Z18global_memory_1024PdiiPyS0_,@function
        .size           _Z18global_memory_1024PdiiPyS0_,(.L_x_23 - _Z18global_memory_1024PdiiPyS0_)
        .other          _Z18global_memory_1024PdiiPyS0_,@"STO_CUDA_ENTRY STV_DEFAULT"
_Z18global_memory_1024PdiiPyS0_:
.text._Z18global_memory_1024PdiiPyS0_:
        /* <DEDUP_REMOVED lines=10> */
[----:B------:R-:W-:Y:S01]  /*00a0*/  IMAD.MOV.U32 R28, RZ, RZ, R26 ;  /* 0x000000ffff1c7224 */ /* 0x000fe200078e001a */
[C---:B------:R-:W-:Y:S01]  /*00b0*/  IADD3 R0, P6, PT, R26.reuse, 0xf000, RZ ;  /* 0x0000f0001a007810 */ /* 0x040fe20007fde0ff */
[--C-:B------:R-:W-:Y:S01]  /*00c0*/  IMAD.MOV.U32 R29, RZ, RZ, R27.reuse ;  /* 0x000000ffff1d7224 */ /* 0x100fe200078e001b */
[C---:B------:R-:W-:Y:S02]  /*00d0*/  IADD3 R4, P4, PT, R26.reuse, 0x3c000, RZ ;  /* 0x0003c0001a047810 */ /* 0x040fe40007f9e0ff */
[C---:B------:R-:W-:Y:S01]  /*00e0*/  IADD3 R7, P1, PT, R26.reuse, 0x69000, RZ ;  /* 0x000690001a077810 */ /* 0x040fe20007f3e0ff */
[--C-:B------:R-:W-:Y:S01]  /*00f0*/  IMAD.X R8, RZ, RZ, R27.reuse, P6 ;  /* 0x000000ffff087224 */ /* 0x100fe200030e061b */
[C---:B------:R-:W-:Y:S01]  /*0100*/  IADD3 R3, P0, PT, R26.reuse, 0x2d000, RZ ;  /* 0x0002d0001a037810 */ /* 0x040fe20007f1e0ff */
[--C-:B------:R-:W-:Y:S01]  /*0110*/  IMAD.X R14, RZ, RZ, R27.reuse, P4 ;  /* 0x000000ffff0e7224 */ /* 0x100fe200020e061b */
[C---:B------:R-:W-:Y:S01]  /*0120*/  IADD3 R6, P2, PT, R26.reuse, 0x5a000, RZ ;  /* 0x0005a0001a067810 */ /* 0x040fe20007f5e0ff */
[----:B------:R-:W-:Y:S01]  /*0130*/  IMAD.X R20, RZ, RZ, R27, P1 ;  /* 0x000000ffff147224 */ /* 0x000fe200008e061b */
[----:B------:R-:W-:-:S02]  /*0140*/  IADD3 R2, P5, PT, R26, 0x1e000, RZ ;  /* 0x0001e0001a027810 */ /* 0x000fc40007fbe0ff */
[C---:B------:R-:W-:Y:S02]  /*0150*/  IADD3 R5, P3, PT, R26.reuse, 0x4b000, RZ ;  /* 0x0004b0001a057810 */ /* 0x040fe40007f7e0ff */
[C---:B------:R-:W-:Y:S01]  /*0160*/  IADD3 R9, P6, PT, R26.reuse, 0x78000, RZ ;  /* 0x000780001a097810 */ /* 0x040fe20007fde0ff */
[--C-:B------:R-:W-:Y:S01]  /*0170*/  IMAD.X R10, RZ, RZ, R27.reuse, P5 ;  /* 0x000000ffff0a7224 */ /* 0x100fe200028e061b */
[-C--:B------:R-:W-:Y:S01]  /*0180*/  IADD3.X R12, PT, PT, RZ, R27.reuse, RZ, P0, !PT ;  /* 0x0000001bff0c7210 */ /* 0x080fe200007fe4ff */
[--C-:B------:R-:W-:Y:S01]  /*0190*/  IMAD.X R16, RZ, RZ, R27.reuse, P3 ;  /* 0x000000ffff107224 */ /* 0x100fe200018e061b */
[----:B------:R-:W-:Y:S01]  /*01a0*/  IADD3.X R18, PT, PT, RZ, R27, RZ, P2, !PT ;  /* 0x0000001bff127210 */ /* 0x000fe200017fe4ff */
[----:B------:R-:W-:Y:S01]  /*01b0*/  IMAD.X R22, RZ, RZ, R27, P6 ;  /* 0x000000ffff167224 */ /* 0x000fe200030e061b */
[C---:B------:R-:W-:Y:S02]  /*01c0*/  IADD3 R13, P0, PT, R26.reuse, 0x96000, RZ ;  /* 0x000960001a0d7810 */ /* 0x040fe40007f1e0ff */
[----:B------:R-:W-:-:S02]  /*01d0*/  IADD3 R15, P4, PT, R26, 0xa5000, RZ ;  /* 0x000a50001a0f7810 */ /* 0x000fc40007f9e0ff */
        /* <DEDUP_REMOVED lines=8> */
[----:B------:R-:W-:Y:S02]  /*0260*/  IADD3 R23, P6, PT, R26, 0xe1000, RZ ;  /* 0x000e10001a177810 */ /* 0x000fe40007fde0ff */
[----:B------:R-:W-:-:S02]  /*0270*/  IADD3.X R30, PT, PT, RZ, R27, RZ, P5, !PT ;  /* 0x0000001bff1e7210 */ /* 0x000fc40002ffe4ff */
[C---:B------:R-:W-:Y:S02]  /*0280*/  IADD3 R33, P0, PT, R26.reuse, 0xff000, RZ ;  /* 0x000ff0001a217810 */ /* 0x040fe40007f1e0ff */
[C---:B------:R-:W-:Y:S02]  /*0290*/  IADD3 R35, P4, PT, R26.reuse, 0x10e000, RZ ;  /* 0x0010e0001a237810 */ /* 0x040fe40007f9e0ff */
[-C--:B------:R-:W-:Y:S01]  /*02a0*/  IADD3.X R36, PT, PT, RZ, R27.reuse, RZ, P3, !PT ;  /* 0x0000001bff247210 */ /* 0x080fe20001ffe4ff */
[--C-:B------:R-:W-:Y:S01]  /*02b0*/  IMAD.X R45, RZ, RZ, R27.reuse, P0 ;  /* 0x000000ffff2d7224 */ /* 0x100fe200000e061b */
[C---:B------:R-:W-:Y:S01]  /*02c0*/  IADD3 R39, P2, PT, R26.reuse, 0x12c000, RZ ;  /* 0x0012c0001a277810 */ /* 0x040fe20007f5e0ff */
[--C-:B------:R-:W-:Y:S01]  /*02d0*/  IMAD.X R46, RZ, RZ, R27.reuse, P4 ;  /* 0x000000ffff2e7224 */ /* 0x100fe200020e061b */
[C---:B------:R-:W-:Y:S02]  /*02e0*/  IADD3 R41, P1, PT, R26.reuse, 0x13b000, RZ ;  /* 0x0013b0001a297810 */ /* 0x040fe40007f3e0ff */
[----:B------:R-:W-:Y:S01]  /*02f0*/  IADD3.X R42, PT, PT, RZ, R27, RZ, P6, !PT ;  /* 0x0000001bff2a7210 */ /* 0x000fe200037fe4ff */
[--C-:B------:R-:W-:Y:S01]  /*0300*/  IMAD.X R48, RZ, RZ, R27.reuse, P2 ;  /* 0x000000ffff307224 */ /* 0x100fe200010e061b */
[C---:B------:R-:W-:Y:S01]  /*0310*/  IADD3 R31, P5, PT, R26.reuse, 0xf0000, RZ ;  /* 0x000f00001a1f7810 */ /* 0x040fe20007fbe0ff */
[----:B------:R-:W-:Y:S01]  /*0320*/  IMAD.X R49, RZ, RZ, R27, P1 ;  /* 0x000000ffff317224 */ /* 0x000fe200008e061b */
[----:B------:R-:W-:-:S02]  /*0330*/  IADD3 R37, P3, PT, R26, 0x11d000, RZ ;  /* 0x0011d0001a257810 */ /* 0x000fc40007f7e0ff */
[----:B------:R-:W-:Y:S02]  /*0340*/  IADD3 R43, P6, PT, R26, 0x14a000, RZ ;  /* 0x0014a0001a2b7810 */ /* 0x000fe40007fde0ff */
[-C--:B------:R-:W-:Y:S02]  /*0350*/  IADD3.X R44, PT, PT, RZ, R27.reuse, RZ, P5, !PT ;  /* 0x0000001bff2c7210 */ /* 0x080fe40002ffe4ff */
[-C--:B------:R-:W-:Y:S02]  /*0360*/  IADD3.X R47, PT, PT, RZ, R27.reuse, RZ, P3, !PT ;  /* 0x0000001bff2f7210 */ /* 0x080fe40001ffe4ff */
[----:B------:R-:W-:Y:S01]  /*0370*/  IADD3.X R50, PT, PT, RZ, R27, RZ, P6, !PT ;  /* 0x0000001bff327210 */ /* 0x000fe200037fe4ff */
[----:B--2---:R-:W-:Y:S06]  /*0380*/  BRA.U !UP0, `(.L_x_8) ;  /* 0x0000000908447547 */ /* 0x004fec000b800000 */
[C---:B------:R-:W-:Y:S01]  /*0390*/  IADD3 R9, P0, PT, R28.reuse, 0x78000, RZ ;  /* 0x000780001c097810 */ /* 0x040fe20007f1e0ff */
[----:B------:R-:W-:Y:S01]  /*03a0*/  UIADD3 UR4, UPT, UPT, -UR4, URZ, URZ ;  /* 0x000000ff04047290 */ /* 0x000fe2000fffe1ff */
[C---:B------:R-:W-:Y:S02]  /*03b0*/  IADD3 R7, P1, PT, R28.reuse, 0x69000, RZ ;  /* 0x000690001c077810 */ /* 0x040fe40007f3e0ff */
[C---:B------:R-:W-:Y:S01]  /*03c0*/  IADD3 R43, P3, PT, R28.reuse, 0x14a000, RZ ;  /* 0x0014a0001c2b7810 */ /* 0x040fe20007f7e0ff */
[--C-:B------:R-:W-:Y:S01]  /*03d0*/  IMAD.X R22, RZ, RZ, R29.reuse, P0 ;  /* 0x000000ffff167224 */ /* 0x100fe200000e061d */
[----:B------:R-:W-:Y:S01]  /*03e0*/  IADD3 R37, P2, PT, R28, 0x11d000, RZ ;  /* 0x0011d0001c257810 */ /* 0x000fe20007f5e0ff */
[--C-:B------:R-:W-:Y:S02]  /*03f0*/  IMAD.X R20, RZ, RZ, R29.reuse, P1 ;  /* 0x000000ffff147224 */ /* 0x100fe400008e061d */
[----:B------:R-:W-:Y:S01]  /*0400*/  IMAD.X R50, RZ, RZ, R29, P3 ;  /* 0x000000ffff327224 */ /* 0x000fe200018e061d */
[----:B------:R-:W-:-:S09]  /*0410*/  IADD3.X R47, PT, PT, RZ, R29, RZ, P2, !PT ;  /* 0x0000001dff2f7210 */ /* 0x000fd200017fe4ff */
.L_x_9:
[----:B------:R-:W-:Y:S01]  /*0420*/  IMAD.MOV.U32 R52, RZ, RZ, R2 ;  /* 0x000000ffff347224 */ /* 0x000fe200078e0002 */
[----:B------:R-:W-:Y:S01]  /*0430*/  MOV R2, R3 ;  /* 0x0000000300027202 */ /* 0x000fe20000000f00 */
        /* <DEDUP_REMOVED lines=10> */
[----:B------:R-:W2:Y:S01]  /*04e0*/  LD.E.64 R2, desc[UR6][R2.64] ;  /* 0x0000000602027980 */ /* 0x000ea2000c101b00 */
[----:B------:R-:W-:Y:S01]  /*04f0*/  IMAD.MOV.U32 R6, RZ, RZ, R7 ;  /* 0x000000ffff067224 */ /* 0x000fe200078e0007 */
[----:B------:R-:W-:Y:S01]  /*0500*/  MOV R7, R20 ;  /* 0x0000001400077202 */ /* 0x000fe20000000f00 */
[----:B------:R-:W-:Y:S01]  /*0510*/  IMAD.MOV.U32 R57, RZ, RZ, R18 ;  /* 0x000000ffff397224 */ /* 0x000fe200078e0012 */
[----:B------:R-:W3:Y:S01]  /*0520*/  LD.E.64 R4, desc[UR6][R4.64] ;  /* 0x0000000604047980 */ /* 0x000ee2000c101b00 */
[----:B------:R-:W-:Y:S01]  /*0530*/  IMAD.MOV.U32 R26, RZ, RZ, R0 ;  /* 0x000000ffff1a7224 */ /* 0x000fe200078e0000 */
[----:B------:R-:W-:Y:S01]  /*0540*/  MOV R63, R44 ;  /* 0x0000002c003f7202 */ /* 0x000fe20000000f00 */
[----:B------:R-:W-:Y:S01]  /*0550*/  IMAD.MOV.U32 R53, RZ, RZ, R10 ;  /* 0x000000ffff357224 */ /* 0x000fe200078e000a */
[----:B------:R-:W4:Y:S01]  /*0560*/  LD.E.64 R16, desc[UR6][R16.64] ;  /* 0x0000000610107980 */ /* 0x000f22000c101b00 */
[----:B------:R-:W-:Y:S01]  /*0570*/  IMAD.MOV.U32 R12, RZ, RZ, R13 ;  /* 0x000000ffff0c7224 */ /* 0x000fe200078e000d */
[----:B------:R-:W-:Y:S01]  /*0580*/  MOV R10, R11 ;  /* 0x0000000b000a7202 */ /* 0x000fe20000000f00 */
[----:B------:R-:W-:Y:S01]  /*0590*/  IMAD.MOV.U32 R8, RZ, RZ, R9 ;  /* 0x000000ffff087224 */ /* 0x000fe200078e0009 */
[----:B------:R0:W5:Y:S01]  /*05a0*/  LD.E.64 R66, desc[UR6][R6.64] ;  /* 0x0000000606427980 */ /* 0x000162000c101b00 */
[----:B------:R-:W-:Y:S01]  /*05b0*/  MOV R13, R32 ;  /* 0x00000020000d7202 */ /* 0x000fe20000000f00 */
[----:B------:R-:W-:-:S02]  /*05c0*/  IMAD.MOV.U32 R14, RZ, RZ, R15 ;  /* 0x000000ffff0e7224 */ /* 0x000fc400078e000f */
[----:B------:R-:W-:Y:S01]  /*05d0*/  IMAD.MOV.U32 R18, RZ, RZ, R19 ;  /* 0x000000ffff127224 */ /* 0x000fe200078e0013 */
[----:B------:R-:W-:Y:S01]  /*05e0*/  MOV R19, R38 ;  /* 0x0000002600137202 */ /* 0x000fe20000000f00 */
[----:B------:R-:W-:Y:S01]  /*05f0*/  IMAD.MOV.U32 R9, RZ, RZ, R22 ;  /* 0x000000ffff097224 */ /* 0x000fe200078e0016 */
[----:B------:R-:W-:Y:S01]  /*0600*/  MOV R36, R39 ;  /* 0x0000002700247202 */ /* 0x000fe20000000f00 */
[----:B------:R-:W-:Y:S01]  /*0610*/  IMAD.MOV.U32 R11, RZ, RZ, R30 ;  /* 0x000000ffff0b7224 */ /* 0x000fe200078e001e */
[----:B------:R1:W5:Y:S01]  /*0620*/  LD.E.64 R64, desc[UR6][R56.64] ;  /* 0x0000000638407980 */ /* 0x000362000c101b00 */
[----:B0-----:R-:W-:Y:S01]  /*0630*/  MOV R7, R46 ;  /* 0x0000002e00077202 */ /* 0x001fe20000000f00 */
[----:B------:R-:W-:Y:S02]  /*0640*/  IMAD.MOV.U32 R15, RZ, RZ, R34 ;  /* 0x000000ffff0f7224 */ /* 0x000fe400078e0022 */
[----:B------:R-:W-:Y:S01]  /*0650*/  IMAD.MOV.U32 R20, RZ, RZ, R21 ;  /* 0x000000ffff147224 */ /* 0x000fe200078e0015 */
[----:B------:R0:W5:Y:S01]  /*0660*/  LD.E.64 R22, desc[UR6][R26.64] ;  /* 0x000000061a167980 */ /* 0x000162000c101b00 */
[----:B------:R-:W-:-:S02]  /*0670*/  IMAD.MOV.U32 R46, RZ, RZ, R37 ;  /* 0x000000ffff2e7224 */ /* 0x000fc400078e0025 */
[----:B------:R-:W-:Y:S01]  /*0680*/  IMAD.MOV.U32 R21, RZ, RZ, R40 ;  /* 0x000000ffff157224 */ /* 0x000fe200078e0028 */
[----:B------:R0:W5:Y:S01]  /*0690*/  LD.E.64 R60, desc[UR6][R54.64] ;  /* 0x00000006363c7980 */ /* 0x000162000c101b00 */
[----:B------:R-:W-:Y:S01]  /*06a0*/  IMAD.MOV.U32 R37, RZ, RZ, R48 ;  /* 0x000000ffff257224 */ /* 0x000fe200078e0030 */
[----:B-1----:R-:W-:Y:S01]  /*06b0*/  MOV R56, R41 ;  /* 0x0000002900387202 */ /* 0x002fe20000000f00 */
[----:B------:R-:W-:Y:S01]  /*06c0*/  IMAD.MOV.U32 R59, RZ, RZ, R42 ;  /* 0x000000ffff3b7224 */ /* 0x000fe200078e002a */
[----:B------:R-:W5:Y:S01]  /*06d0*/  LD.E.64 R12, desc[UR6][R12.64] ;  /* 0x000000060c0c7980 */ /* 0x000f62000c101b00 */
[----:B------:R-:W-:Y:S02]  /*06e0*/  IMAD.MOV.U32 R62, RZ, RZ, R31 ;  /* 0x000000ffff3e7224 */ /* 0x000fe400078e001f */
[----:B------:R-:W-:Y:S01]  /*06f0*/  IMAD.MOV.U32 R6, RZ, RZ, R35 ;  /* 0x000000ffff067224 */ /* 0x000fe200078e0023 */
[----:B0-----:R-:W-:Y:S01]  /*0700*/  MOV R26, R43 ;  /* 0x0000002b001a7202 */ /* 0x001fe20000000f00 */
[----:B------:R-:W-:Y:S01]  /*0710*/  IMAD.MOV.U32 R57, RZ, RZ, R49 ;  /* 0x000000ffff397224 */ /* 0x000fe200078e0031 */
[----:B------:R-:W-:Y:S01]  /*0720*/  MOV R55, R45 ;  /* 0x0000002d00377202 */ /* 0x000fe20000000f00 */
[----:B------:R-:W-:Y:S01]  /*0730*/  IMAD.MOV.U32 R54, RZ, RZ, R33 ;  /* 0x000000ffff367224 */ /* 0x000fe200078e0021 */
[----:B------:R-:W5:Y:S01]  /*0740*/  LD.E.64 R30, desc[UR6][R52.64] ;  /* 0x00000006341e7980 */ /* 0x000f62000c101b00 */
[----:B------:R-:W-:-:S03]  /*0750*/  IMAD.MOV.U32 R27, RZ, RZ, R50 ;  /* 0x000000ffff1b7224 */ /* 0x000fc600078e0032 */
        /* <DEDUP_REMOVED lines=11> */
[----:B------:R3:W5:Y:S04]  /*0810*/  LD.E.64 R52, desc[UR6][R46.64] ;  /* 0x000000062e347980 */ /* 0x000768000c101b00 */
[----:B------:R-:W5:Y:S04]  /*0820*/  LD.E.64 R26, desc[UR6][R26.64] ;  /* 0x000000061a1a7980 */ /* 0x000f68000c101b00 */
[----:B------:R-:W5:Y:S01]  /*0830*/  LD.E.64 R28, desc[UR6][R28.64] ;  /* 0x000000061c1c7980 */ /* 0x000f62000c101b00 */
[----:B------:R-:W-:-:S04]  /*0840*/  UIADD3 UR4, UPT, UPT, UR4, 0x1, URZ ;  /* 0x0000000104047890 */ /* 0x000fc8000fffe0ff */
[----:B------:R-:W-:Y:S01]  /*0850*/  UISETP.NE.AND UP0, UPT, UR4, URZ, UPT ;  /* 0x000000ff0400728c */ /* 0x000fe2000bf05270 */
[----:B--2---:R-:W0:Y:S08]  /*0860*/  F2I.U64.F64.TRUNC R48, R2 ;  /* 0x0000000200307311 */ /* 0x004e30000030d800 */
[----:B---3--:R-:W1:Y:S08]  /*0870*/  F2I.U64.F64.TRUNC R46, R4 ;  /* 0x00000004002e7311 */ /* 0x008e70000030d800 */
[----:B----4-:R2:W3:Y:S01]  /*0880*/  F2I.U64.F64.TRUNC R50, R16 ;  /* 0x0000001000327311 */ /* 0x0104e2000030d800 */
[----:B0-----:R-:W-:-:S02]  /*0890*/  MOV R3, R48 ;  /* 0x0000003000037202 */ /* 0x001fc40000000f00 */
[----:B-1----:R-:W-:-:S05]  /*08a0*/  MOV R5, R46 ;  /* 0x0000002e00057202 */ /* 0x002fca0000000f00 */
[----:B-----5:R-:W-:Y:S01]  /*08b0*/  F2I.U64.F64.TRUNC R70, R22 ;  /* 0x0000001600467311 */ /* 0x020fe2000030d800 */
[----:B--2---:R-:W-:Y:S01]  /*08c0*/  IMAD.MOV.U32 R16, RZ, RZ, R47 ;  /* 0x000000ffff107224 */ /* 0x004fe200078e002f */
[----:B---3--:R-:W-:-:S06]  /*08d0*/  MOV R17, R50 ;  /* 0x0000003200117202 */ /* 0x008fcc0000000f00 */
[----:B------:R0:W-:Y:S08]  /*08e0*/  F2I.U64.F64.TRUNC R32, R12 ;  /* 0x0000000c00207311 */ /* 0x0001f0000030d800 */
[----:B------:R-:W-:Y:S01]  /*08f0*/  F2I.U64.F64.TRUNC R68, R30 ;  /* 0x0000001e00447311 */ /* 0x000fe2000030d800 */
[----:B0-----:R-:W-:-:S07]  /*0900*/  IMAD.MOV.U32 R12, RZ, RZ, R49 ;  /* 0x000000ffff0c7224 */ /* 0x001fce00078e0031 */
[----:B------:R-:W0:Y:S08]  /*0910*/  F2I.U64.F64.TRUNC R22, R8 ;  /* 0x0000000800167311 */ /* 0x000e30000030d800 */
[----:B------:R-:W1:Y:S08]  /*0920*/  F2I.U64.F64.TRUNC R30, R10 ;  /* 0x0000000a001e7311 */ /* 0x000e70000030d800 */
[----:B------:R-:W2:Y:S08]  /*0930*/  F2I.U64.F64.TRUNC R34, R14 ;  /* 0x0000000e00227311 */ /* 0x000eb0000030d800 */
[----:B------:R-:W3:Y:S08]  /*0940*/  F2I.U64.F64.TRUNC R38, R18 ;  /* 0x0000001200267311 */ /* 0x000ef0000030d800 */
[----:B------:R-:W4:Y:S08]  /*0950*/  F2I.U64.F64.TRUNC R40, R20 ;  /* 0x0000001400287311 */ /* 0x000f30000030d800 */
[----:B------:R5:W-:Y:S08]  /*0960*/  F2I.U64.F64.TRUNC R48, R36 ;  /* 0x0000002400307311 */ /* 0x000bf0000030d800 */
[----:B------:R-:W4:Y:S01]  /*0970*/  F2I.U64.F64.TRUNC R42, R58 ;  /* 0x0000003a002a7311 */ /* 0x000f22000030d800 */
[----:B-----5:R-:W-:-:S07]  /*0980*/  IMAD.MOV.U32 R36, RZ, RZ, R51 ;  /* 0x000000ffff247224 */ /* 0x020fce00078e0033 */
[----:B------:R-:W5:Y:S08]  /*0990*/  F2I.U64.F64.TRUNC R44, R62 ;  /* 0x0000003e002c7311 */ /* 0x000f70000030d800 */
        /* <DEDUP_REMOVED lines=8> */
[----:B------:R-:W5:Y:S01]  /*0a20*/  F2I.U64.F64.TRUNC R28, R28 ;  /* 0x0000001c001c7311 */ /* 0x000f62000030d800 */
[----:B0-----:R-:W-:Y:S01]  /*0a30*/  MOV R9, R22 ;  /* 0x0000001600097202 */ /* 0x001fe20000000f00 */
[----:B------:R-:W-:Y:S01]  /*0a40*/  IMAD.MOV.U32 R22, RZ, RZ, R23 ;  /* 0x000000ffff167224 */ /* 0x000fe200078e0017 */
[----:B-1----:R-:W-:Y:S01]  /*0a50*/  MOV R11, R30 ;  /* 0x0000001e000b7202 */ /* 0x002fe20000000f00 */
[----:B------:R-:W-:Y:S01]  /*0a60*/  IMAD.MOV.U32 R30, RZ, RZ, R31 ;  /* 0x000000ffff1e7224 */ /* 0x000fe200078e001f */
[----:B--2---:R-:W-:Y:S01]  /*0a70*/  MOV R15, R34 ;  /* 0x00000022000f7202 */ /* 0x004fe20000000f00 */
[----:B------:R-:W-:Y:S01]  /*0a80*/  IMAD.MOV.U32 R34, RZ, RZ, R35 ;  /* 0x000000ffff227224 */ /* 0x000fe200078e0023 */
[----:B---3--:R-:W-:Y:S01]  /*0a90*/  MOV R19, R38 ;  /* 0x0000002600137202 */ /* 0x008fe20000000f00 */
[----:B------:R-:W-:Y:S01]  /*0aa0*/  IMAD.MOV.U32 R38, RZ, RZ, R39 ;  /* 0x000000ffff267224 */ /* 0x000fe200078e0027 */
[----:B----4-:R-:W-:Y:S01]  /*0ab0*/  MOV R21, R40 ;  /* 0x0000002800157202 */ /* 0x010fe20000000f00 */
[----:B------:R-:W-:Y:S01]  /*0ac0*/  IMAD.MOV.U32 R40, RZ, RZ, R41 ;  /* 0x000000ffff287224 */ /* 0x000fe200078e0029 */
[----:B------:R-:W-:Y:S01]  /*0ad0*/  MOV R13, R32 ;  /* 0x00000020000d7202 */ /* 0x000fe20000000f00 */
[----:B------:R-:W-:Y:S01]  /*0ae0*/  IMAD.MOV.U32 R32, RZ, RZ, R33 ;  /* 0x000000ffff207224 */ /* 0x000fe200078e0021 */
[----:B------:R-:W-:Y:S01]  /*0af0*/  MOV R23, R42 ;  /* 0x0000002a00177202 */ /* 0x000fe20000000f00 */
[----:B------:R-:W-:Y:S01]  /*0b00*/  IMAD.MOV.U32 R42, RZ, RZ, R43 ;  /* 0x000000ffff2a7224 */ /* 0x000fe200078e002b */
[----:B-----5:R-:W-:Y:S01]  /*0b10*/  MOV R31, R44 ;  /* 0x0000002c001f7202 */ /* 0x020fe20000000f00 */
        /* <DEDUP_REMOVED lines=23> */
[----:B------:R-:W-:Y:S06]  /*0c90*/  BRA.U UP0, `(.L_x_9) ;  /* 0xfffffff500e07547 */ /* 0x000fec000b83ffff */
.L_x_8:
[----:B------:R-:W0:Y:S01]  /*0ca0*/  S2R R26, SR_TID.X ;  /* 0x00000000001a7919 */ /* 0x000e220000002100 */
[----:B------:R-:W0:Y:S02]  /*0cb0*/  LDC R27, c[0x0][0x360] ;  /* 0x0000d800ff1b7b82 */ /* 0x000e240000000800 */
[----:B0-----:R-:W-:-:S04]  /*0cc0*/  IMAD R27, R27, UR5, R26 ;  /* 0x000000051b1b7c24 */ /* 0x001fc8000f8e021a */
[----:B------:R-:W-:-:S05]  /*0cd0*/  IMAD.WIDE R24, R27, 0x8, R24 ;  /* 0x000000081b187825 */ /* 0x000fca00078e0218 */
[----:B------:R-:W2:Y:S01]  /*0ce0*/  LDG.E.64 R26, desc[UR6][R24.64] ;  /* 0x00000006181a7981 */ /* 0x000ea2000c1e1b00 */
[----:B------:R-:W2:Y:S01]  /*0cf0*/  I2F.F64.U64 R28, R28 ;  /* 0x0000001c001c7312 */ /* 0x000ea20000301800 */
[----:B------:R-:W-:Y:S01]  /*0d00*/  MOV R52, R0 ;  /* 0x0000000000347202 */ /* 0x000fe20000000f00 */
[----:B------:R-:W-:Y:S01]  /*0d10*/  IMAD.MOV.U32 R53, RZ, RZ, R8 ;  /* 0x000000ffff357224 */ /* 0x000fe200078e0008 */
[----:B------:R-:W-:Y:S01]  /*0d20*/  MOV R8, R11 ;  /* 0x0000000b00087202 */ /* 0x000fe20000000f00 */
[----:B------:R-:W-:Y:S01]  /*0d30*/  IMAD.MOV.U32 R51, RZ, RZ, R50 ;  /* 0x000000ffff337224 */ /* 0x000fe200078e0032 */
[----:B------:R-:W-:-:S03]  /*0d40*/  MOV R50, R43 ;  /* 0x0000002b00327202 */ /* 0x000fc60000000f00 */
[----:B------:R-:W0:Y:S01]  /*0d50*/  I2F.F64.U64 R52, R52 ;  /* 0x0000003400347312 */ /* 0x000e220000301800 */
[----:B--2---:R-:W-:Y:S01]  /*0d60*/  DADD R26, R28, R26 ;  /* 0x000000001c1a7229 */ /* 0x004fe2000000001a */
[----:B------:R-:W-:Y:S01]  /*0d70*/  MOV R28, R2 ;  /* 0x00000002001c7202 */ /* 0x000fe20000000f00 */
[----:B------:R-:W-:Y:S01]  /*0d80*/  IMAD.MOV.U32 R29, RZ, RZ, R10 ;  /* 0x000000ffff1d7224 */ /* 0x000fe200078e000a */
[----:B------:R-:W-:Y:S01]  /*0d90*/  MOV R2, R3 ;  /* 0x0000000300027202 */ /* 0x000fe20000000f00 */
[----:B------:R-:W-:-:S04]  /*0da0*/  IMAD.MOV.U32 R3, RZ, RZ, R12 ;  /* 0x000000ffff037224 */ /* 0x000fc800078e000c */
[----:B0-----:R-:W-:Y:S01]  /*0db0*/  DADD R26, R26, R52 ;  /* 0x000000001a1a7229 */ /* 0x001fe20000000034 */
[----:B------:R-:W0:Y:S01]  /*0dc0*/  I2F.F64.U64 R28, R28 ;  /* 0x0000001c001c7312 */ /* 0x000e220000301800 */
[----:B------:R-:W-:Y:S01]  /*0dd0*/  MOV R52, R4 ;  /* 0x0000000400347202 */ /* 0x000fe20000000f00 */
[----:B------:R-:W-:Y:S01]  /*0de0*/  IMAD.MOV.U32 R53, RZ, RZ, R14 ;  /* 0x000000ffff357224 */ /* 0x000fe200078e000e */
[----:B------:R-:W-:Y:S01]  /*0df0*/  MOV R4, R5 ;  /* 0x0000000500047202 */ /* 0x000fe20000000f00 */
[----:B------:R-:W-:Y:S01]  /*0e00*/  IMAD.MOV.U32 R5, RZ, RZ, R16 ;  /* 0x000000ffff057224 */ /* 0x000fe200078e0010 */
[----:B------:R-:W-:-:S03]  /*0e10*/  MOV R14, R17 ;  /* 0x00000011000e7202 */ /* 0x000fc60000000f00 */
[----:B------:R-:W1:Y:S01]  /*0e20*/  I2F.F64.U64 R2, R2 ;  /* 0x0000000200027312 */ /* 0x000e620000301800 */
[----:B0-----:R-:W-:-:S07]  /*0e30*/  DADD R26, R26, R28 ;  /* 0x000000001a1a7229 */ /* 0x001fce000000001c */
[----:B------:R-:W0:Y:S01]  /*0e40*/  I2F.F64.U64 R52, R52 ;  /* 0x0000003400347312 */ /* 0x000e220000301800 */
[----:B-1----:R-:W-:-:S07]  /*0e50*/  DADD R2, R26, R2 ;  /* 0x000000001a027229 */ /* 0x002fce0000000002 */
[----:B------:R-:W1:Y:S01]  /*0e60*/  I2F.F64.U64 R4, R4 ;  /* 0x0000000400047312 */ /* 0x000e620000301800 */
[----:B------:R-:W-:Y:S01]  /*0e70*/  MOV R26, R6 ;  /* 0x00000006001a7202 */ /* 0x000fe20000000f00 */
[----:B------:R-:W-:Y:S01]  /*0e80*/  IMAD.MOV.U32 R27, RZ, RZ, R18 ;  /* 0x000000ffff1b7224 */ /* 0x000fe200078e0012 */
[----:B------:R-:W-:Y:S01]  /*0e90*/  MOV R6, R7 ;  /* 0x0000000700067202 */ /* 0x000fe20000000f00 */
[----:B------:R-:W-:Y:S01]  /*0ea0*/  IMAD.MOV.U32 R7, RZ, RZ, R20 ;  /* 0x000000ffff077224 */ /* 0x000fe200078e0014 */
[----:B0-----:R-:W-:-:S03]  /*0eb0*/  DADD R2, R2, R52 ;  /* 0x0000000002027229 */ /* 0x001fc60000000034 */
[----:B------:R-:W0:Y:S05]  /*0ec0*/  I2F.F64.U64 R26, R26 ;  /* 0x0000001a001a7312 */ /* 0x000e2a0000301800 */
[----:B-1----:R-:W-:-:S03]  /*0ed0*/  DADD R2, R2, R4 ;  /* 0x0000000002027229 */ /* 0x002fc60000000004 */
[----:B------:R-:W1:Y:S01]  /*0ee0*/  I2F.F64.U64 R6, R6 ;  /* 0x0000000600067312 */ /* 0x000e620000301800 */
[----:B------:R-:W-:Y:S01]  /*0ef0*/  MOV R4, R9 ;  /* 0x0000000900047202 */ /* 0x000fe20000000f00 */
[----:B------:R-:W-:Y:S02]  /*0f00*/  IMAD.MOV.U32 R5, RZ, RZ, R22 ;  /* 0x000000ffff057224 */ /* 0x000fe400078e0016 */
[----:B------:R-:W-:Y:S01]  /*0f10*/  IMAD.MOV.U32 R9, RZ, RZ, R30 ;  /* 0x000000ffff097224 */ /* 0x000fe200078e001e */
[----:B0-----:R-:W-:-:S03]  /*0f20*/  DADD R2, R2, R26 ;  /* 0x0000000002027229 */ /* 0x001fc6000000001a */
[----:B------:R-:W0:Y:S05]  /*0f30*/  I2F.F64.U64 R4, R4 ;  /* 0x0000000400047312 */ /* 0x000e2a0000301800 */
[----:B-1----:R-:W-:-:S03]  /*0f40*/  DADD R2, R2, R6 ;  /* 0x0000000002027229 */ /* 0x002fc60000000006 */
[----:B------:R-:W1:Y:S01]  /*0f50*/  I2F.F64.U64 R8, R8 ;  /* 0x0000000800087312 */ /* 0x000e620000301800 */
[----:B------:R-:W-:Y:S01]  /*0f60*/  MOV R6, R13 ;  /* 0x0000000d00067202 */ /* 0x000fe20000000f00 */
[----:B------:R-:W-:-:S03]  /*0f70*/  IMAD.MOV.U32 R7, RZ, RZ, R32 ;  /* 0x000000ffff077224 */ /* 0x000fc600078e0020 */
[----:B0-----:R-:W-:-:S03]  /*0f80*/  DADD R2, R2, R4 ;  /* 0x0000000002027229 */ /* 0x001fc60000000004 */
[----:B------:R-:W0:Y:S01]  /*0f90*/  I2F.F64.U64 R6, R6 ;  /* 0x0000000600067312 */ /* 0x000e220000301800 */
[----:B------:R-:W-:Y:S01]  /*0fa0*/  MOV R4, R15 ;  /* 0x0000000f00047202 */ /* 0x000fe20000000f00 */
[----:B------:R-:W-:Y:S02]  /*0fb0*/  IMAD.MOV.U32 R5, RZ, RZ, R34 ;  /* 0x000000ffff057224 */ /* 0x000fe400078e0022 */
[----:B------:R-:W-:Y:S01]  /*0fc0*/  IMAD.MOV.U32 R15, RZ, RZ, R36 ;  /* 0x000000ffff0f7224 */ /* 0x000fe200078e0024 */
[----:B-1----:R-:W-:-:S03]  /*0fd0*/  DADD R2, R2, R8 ;  /* 0x0000000002027229 */ /* 0x002fc60000000008 */
[----:B------:R-:W1:Y:S01]  /*0fe0*/  I2F.F64.U64 R10, R4 ;  /* 0x00000004000a7312 */ /* 0x000e620000301800 */
[----:B------:R-:W-:Y:S01]  /*0ff0*/  MOV R8, R19 ;  /* 0x0000001300087202 */ /* 0x000fe20000000f00 */
[----:B------:R-:W-:-:S03]  /*1000*/  IMAD.MOV.U32 R9, RZ, RZ, R38 ;  /* 0x000000ffff097224 */ /* 0x000fc600078e0026 */
[----:B0-----:R-:W-:-:S03]  /*1010*/  DADD R12, R2, R6 ;  /* 0x00000000020c7229 */ /* 0x001fc60000000006 */
[----:B------:R-:W-:Y:S05]  /*1020*/  I2F.F64.U64 R8, R8 ;  /* 0x0000000800087312 */ /* 0x000fea0000301800 */
[----:B-1----:R-:W-:-:S03]  /*1030*/  DADD R10, R12, R10 ;  /* 0x000000000c0a7229 */ /* 0x002fc6000000000a */
[----:B------:R-:W0:Y:S01]  /*1040*/  I2F.F64.U64 R2, R14 ;  /* 0x0000000e00027312 */ /* 0x000e220000301800 */
[----:B------:R-:W-:Y:S01]  /*1050*/  MOV R12, R21 ;  /* 0x00000015000c7202 */ /* 0x000fe20000000f00 */
[----:B------:R-:W-:-:S06]  /*1060*/  IMAD.MOV.U32 R13, RZ, RZ, R40 ;  /* 0x000000ffff0d7224 */ /* 0x000fcc00078e0028 */
[----:B------:R-:W1:Y:S01]  /*1070*/  I2F.F64.U64 R6, R12 ;  /* 0x0000000c00067312 */ /* 0x000e620000301800 */
[----:B0-----:R-:W-:Y:S01]  /*1080*/  DADD R2, R10, R2 ;  /* 0x000000000a027229 */ /* 0x001fe20000000002 */
[----:B------:R-:W-:Y:S01]  /*1090*/  MOV R10, R23 ;  /* 0x00000017000a7202 */ /* 0x000fe20000000f00 */
[----:B------:R-:W-:-:S05]  /*10a0*/  IMAD.MOV.U32 R11, RZ, RZ, R42 ;  /* 0x000000ffff0b7224 */ /* 0x000fca00078e002a */
[----:B------:R-:W0:Y:S01]  /*10b0*/  I2F.F64.U64 R4, R10 ;  /* 0x0000000a00047312 */ /* 0x000e220000301800 */
[----:B------:R-:W-:Y:S01]  /*10c0*/  DADD R2, R2, R8 ;  /* 0x0000000002027229 */ /* 0x000fe20000000008 */
[----:B------:R-:W-:Y:S01]  /*10d0*/  MOV R8, R31 ;  /* 0x0000001f00087202 */ /* 0x000fe20000000f00 */
[----:B------:R-:W-:Y:S01]  /*10e0*/  IMAD.MOV.U32 R9, RZ, RZ, R44 ;  /* 0x000000ffff097224 */ /* 0x000fe200078e002c */
[----:B------:R-:W-:-:S05]  /*10f0*/  MOV R44, R33 ;  /* 0x00000021002c7202 */ /* 0x000fca0000000f00 */
[----:B-1----:R-:W-:Y:S01]  /*1100*/  DADD R2, R2, R6 ;  /* 0x0000000002027229 */ /* 0x002fe20000000006 */
[----:B------:R1:W2:Y:S07]  /*1110*/  I2F.F64.U64 R6, R8 ;  /* 0x0000000800067312 */ /* 0x0002ae0000301800 */
[----:B0-----:R-:W-:Y:S01]  /*1120*/  DADD R2, R2, R4 ;  /* 0x0000000002027229 */ /* 0x001fe20000000004 */
[----:B------:R-:W0:Y:S01]  /*1130*/  I2F.F64.U64 R4, R44 ;  /* 0x0000002c00047312 */ /* 0x000e220000301800 */
[----:B-1----:R-:W-:Y:S01]  /*1140*/  IMAD.MOV.U32 R8, RZ, RZ, R35 ;  /* 0x000000ffff087224 */ /* 0x002fe200078e0023 */
[----:B------:R-:W-:Y:S01]  /*1150*/  MOV R9, R46 ;  /* 0x0000002e00097202 */ /* 0x000fe20000000f00 */
[----:B------:R-:W-:-:S04]  /*1160*/  IMAD.MOV.U32 R46, RZ, RZ, R37 ;  /* 0x000000ffff2e7224 */ /* 0x000fc800078e0025 */
[----:B--2---:R-:W-:Y:S01]  /*1170*/  DADD R2, R2, R6 ;  /* 0x0000000002027229 */ /* 0x004fe20000000006 */
[----:B------:R1:W2:Y:S07]  /*1180*/  I2F.F64.U64 R6, R8 ;  /* 0x0000000800067312 */ /* 0x0002ae0000301800 */
[----:B0-----:R-:W-:Y:S01]  /*1190*/  DADD R2, R2, R4 ;  /* 0x0000000002027229 */ /* 0x001fe20000000004 */
[----:B------:R-:W0:Y:S01]  /*11a0*/  I2F.F64.U64 R4, R46 ;  /* 0x0000002e00047312 */ /* 0x000e220000301800 */
[----:B-1----:R-:W-:Y:S01]  /*11b0*/  MOV R8, R39 ;  /* 0x0000002700087202 */ /* 0x002fe20000000f00 */
[----:B------:R-:W-:Y:S01]  /*11c0*/  IMAD.MOV.U32 R9, RZ, RZ, R48 ;  /* 0x000000ffff097224 */ /* 0x000fe200078e0030 */
[----:B------:R-:W-:-:S04]  /*11d0*/  MOV R48, R41 ;  /* 0x0000002900307202 */ /* 0x000fc80000000f00 */
[----:B--2---:R-:W-:Y:S01]  /*11e0*/  DADD R2, R2, R6 ;  /* 0x0000000002027229 */ /* 0x004fe20000000006 */
[----:B------:R-:W1:Y:S07]  /*11f0*/  I2F.F64.U64 R6, R8 ;  /* 0x0000000800067312 */ /* 0x000e6e0000301800 */
[----:B0-----:R-:W-:Y:S01]  /*1200*/  DADD R2, R2, R4 ;  /* 0x0000000002027229 */ /* 0x001fe20000000004 */
[----:B------:R-:W0:Y:S07]  /*1210*/  I2F.F64.U64 R4, R48 ;  /* 0x0000003000047312 */ /* 0x000e2e0000301800 */
[----:B-1----:R-:W-:Y:S01]  /*1220*/  DADD R2, R2, R6 ;  /* 0x0000000002027229 */ /* 0x002fe20000000006 */
[----:B------:R-:W1:Y:S07]  /*1230*/  I2F.F64.U64 R6, R50 ;  /* 0x0000003200067312 */ /* 0x000e6e0000301800 */
[----:B0-----:R-:W-:-:S08]  /*1240*/  DADD R2, R2, R4 ;  /* 0x0000000002027229 */ /* 0x001fd00000000004 */
[----:B-1----:R-:W-:-:S07]  /*1250*/  DADD R2, R2, R6 ;  /* 0x0000000002027229 */ /* 0x002fce0000000006 */
[----:B------:R-:W-:Y:S01]  /*1260*/  STG.E.64 desc[UR6][R24.64], R2 ;  /* 0x0000000218007986 */ /* 0x000fe2000c101b06 */
[----:B------:R-:W-:Y:S05]  /*1270*/  EXIT ;  /* 0x000000000000794d */ /* 0x000fea0003800000 */
.L_x_10:
        /* <DEDUP_REMOVED lines=16> */
.L_x_23:


//--------------------- .text._Z18global_memory_2048PdiiPyS0_ --------------------------
	.section	.text._Z18global_memory_2048PdiiPyS0_,"ax",@progbits
	.align	128
        .global         _Z18global_memory_2048PdiiPyS0_
        .type           _Z18global_memory_2048PdiiPyS0_,@function
        .size           _Z18global_memory_2048PdiiPyS0_,(.L_x_24 - _Z18global_memory_2048PdiiPyS0_)
        .other          _Z18global_memory_2048PdiiPyS0_,@"STO_CUDA_ENTRY STV_DEFAULT"
_Z18global_memory_2048PdiiPyS0_:
.text._Z18global_memory_2048PdiiPyS0_:
        /* <DEDUP_REMOVED lines=24> */
[----:B--2---:R-:W-:Y:S06]  /*0180*/  BRA.U !UP0, `(.L_x_11) ;  /* 0x0000000108607547 */ /* 0x004fec000b800000 */
[----:B------:R-:W-:-:S12]  /*0190*/  UIADD3 UR4, UPT, UPT, -UR4, URZ, URZ ;  /* 0x000000ff04047290 */ /* 0x000fd8000fffe1ff */
.L_x_12:
[----:B------:R-:W-:Y:S01]  /*01a0*/  MOV R26, R0 ;  /* 0x00000000001a7202 */ /* 0x000fe20000000f00 */
[----:B------:R-:W-:Y:S01]  /*01b0*/  IMAD.MOV.U32 R27, RZ, RZ, R17 ;  /* 0x000000ffff1b7224 */ /* 0x000fe200078e0011 */
[----:B------:R-:W-:Y:S01]  /*01c0*/  MOV R22, R16 ;  /* 0x0000001000167202 */ /* 0x000fe20000000f00 */
[----:B--2---:R-:W2:Y:S04]  /*01d0*/  LD.E.64 R8, desc[UR6][R18.64] ;  /* 0x0000000612087980 */ /* 0x004ea8000c101b00 */
[----:B------:R-:W3:Y:S04]  /*01e0*/  LD.E.64 R26, desc[UR6][R26.64] ;  /* 0x000000061a1a7980 */ /* 0x000ee8000c101b00 */
[----:B------:R-:W4:Y:S04]  /*01f0*/  LD.E.64 R6, desc[UR6][R22.64] ;  /* 0x0000000616067980 */ /* 0x000f28000c101b00 */
        /* <DEDUP_REMOVED lines=10> */
[----:B------:R2:W4:Y:S08]  /*02a0*/  F2I.U64.F64.TRUNC R10, R24 ;  /* 0x00000018000a7311 */ /* 0x000530000030d800 */
[----:B------:R-:W2:Y:S08]  /*02b0*/  F2I.U64.F64.TRUNC R14, R14 ;  /* 0x0000000e000e7311 */ /* 0x000eb0000030d800 */
[----:B------:R-:W2:Y:S01]  /*02c0*/  F2I.U64.F64.TRUNC R4, R4 ;  /* 0x0000000400047311 */ /* 0x000ea2000030d800 */
[----:B0-----:R-:W-:Y:S01]  /*02d0*/  IMAD.MOV.U32 R0, RZ, RZ, R16 ;  /* 0x000000ffff007224 */ /* 0x001fe200078e0010 */
[----:B-1----:R-:W-:Y:S01]  /*02e0*/  MOV R16, R6 ;  /* 0x0000000600107202 */ /* 0x002fe20000000f00 */
[----:B------:R-:W-:Y:S01]  /*02f0*/  IMAD.MOV.U32 R23, RZ, RZ, R7 ;  /* 0x000000ffff177224 */ /* 0x000fe200078e0007 */
[----:B---34-:R-:W-:Y:S06]  /*0300*/  BRA.U UP0, `(.L_x_12) ;  /* 0xfffffffd00a47547 */ /* 0x018fec000b83ffff */
.L_x_11:
[----:B------:R-:W3:Y:S01]  /*0310*/  LDG.E.64 R6, desc[UR6][R2.64] ;  /* 0x0000000602067981 */ /* 0x000ee2000c1e1b00 */
[----:B--2---:R-:W3:Y:S08]  /*0320*/  I2F.F64.U64 R4, R4 ;  /* 0x0000000400047312 */ /* 0x004ef00000301800 */
[----:B------:R0:W1:Y:S08]  /*0330*/  I2F.F64.U64 R8, R18 ;  /* 0x0000001200087312 */ /* 0x0000700000301800 */
[----:B------:R-:W-:Y:S01]  /*0340*/  I2F.F64.U64 R10, R10 ;  /* 0x0000000a000a7312 */ /* 0x000fe20000301800 */
[----:B0-----:R-:W-:Y:S01]  /*0350*/  MOV R18, R12 ;  /* 0x0000000c00127202 */ /* 0x001fe20000000f00 */
[----:B------:R-:W-:Y:S01]  /*0360*/  IMAD.MOV.U32 R19, RZ, RZ, R13 ;  /* 0x000000ffff137224 */ /* 0x000fe200078e000d */
[----:B---3--:R-:W-:-:S05]  /*0370*/  DADD R12, R4, R6 ;  /* 0x00000000040c7229 */ /* 0x008fca0000000006 */
[----:B------:R-:W0:Y:S03]  /*0380*/  I2F.F64.U64 R6, R18 ;  /* 0x0000001200067312 */ /* 0x000e260000301800 */
[----:B-1----:R-:W-:Y:S01]  /*0390*/  DADD R8, R12, R8 ;  /* 0x000000000c087229 */ /* 0x002fe20000000008 */
[----:B------:R-:W-:Y:S01]  /*03a0*/  MOV R12, R0 ;  /* 0x00000000000c7202 */ /* 0x000fe20000000f00 */
[----:B------:R-:W-:Y:S01]  /*03b0*/  IMAD.MOV.U32 R13, RZ, RZ, R17 ;  /* 0x000000ffff0d7224 */ /* 0x000fe200078e0011 */
[----:B------:R-:W-:-:S03]  /*03c0*/  MOV R17, R23 ;  /* 0x0000001700117202 */ /* 0x000fc60000000f00 */
[----:B------:R-:W1:Y:S02]  /*03d0*/  I2F.F64.U64 R4, R12 ;  /* 0x0000000c00047312 */ /* 0x000e640000301800 */
[----:B0-----:R-:W-:-:S06]  /*03e0*/  DADD R6, R8, R6 ;  /* 0x0000000008067229 */ /* 0x001fcc0000000006 */
[----:B------:R-:W0:Y:S02]  /*03f0*/  I2F.F64.U64 R8, R14 ;  /* 0x0000000e00087312 */ /* 0x000e240000301800 */
[----:B------:R-:W-:-:S08]  /*0400*/  DADD R6, R6, R10 ;  /* 0x0000000006067229 */ /* 0x000fd0000000000a */
[----:B-1----:R-:W-:Y:S02]  /*0410*/  DADD R4, R6, R4 ;  /* 0x0000000006047229 */ /* 0x002fe40000000004 */
[----:B------:R-:W1:Y:S06]  /*0420*/  I2F.F64.U64 R6, R16 ;  /* 0x0000001000067312 */ /* 0x000e6c0000301800 */
[----:B0-----:R-:W-:-:S08]  /*0430*/  DADD R4, R4, R8 ;  /* 0x0000000004047229 */ /* 0x001fd00000000008 */
[----:B-1----:R-:W-:-:S07]  /*0440*/  DADD R4, R4, R6 ;  /* 0x0000000004047229 */ /* 0x002fce0000000006 */
[----:B------:R-:W-:Y:S01]  /*0450*/  STG.E.64 desc[UR6][R2.64], R4 ;  /* 0x0000000402007986 */ /* 0x000fe2000c101b06 */
[----:B------:R-:W-:Y:S05]  /*0460*/  EXIT ;  /* 0x000000000000794d */ /* 0x000fea0003800000 */
.L_x_13:
        /* <DEDUP_REMOVED lines=9> */
.L_x_24:


//--------------------- .text._Z15array_generatorPdii --------------------------
	.section	.text._Z15array_generatorPdii,"ax",@progbits
	.align	128
        .global         _Z15array_generatorPdii
        .type           _Z15array_generatorPdii,@function
        .size           _Z15array_generatorPdii,(.L_x_25 - _Z15array_generatorPdii)
        .other          _Z15array_generatorPdii,@"STO_CUDA_ENTRY STV_DEFAULT"
_Z15array_generatorPdii:
.text._Z15array_generatorPdii:
[----:B------:R-:W-:Y:S08]  /*0000*/  LDC R1, c[0x0][0x37c] ;  /* 0x0000df00ff017b82 */ /* 0x000ff00000000800 */
[----:B------:R-:W0:Y:S02]  /*0010*/  LDC R0, c[0x0][0x388] ;  /* 0x0000e200ff007b82 */ /* 0x000e240000000800 */
[----:B0-----:R-:W-:-:S13]  /*0020*/  ISETP.GE.AND P0, PT, R0, 0x1, PT ;  /* 0x000000010000780c */ /* 0x001fda0003f06270 */
[----:B------:R-:W-:Y:S05]  /*0030*/  @!P0 EXIT ;  /* 0x000000000000894d */ /* 0x000fea0003800000 */
[----:B------:R-:W0:Y:S02]  /*0040*/  LDC R2, c[0x0][0x38c] ;  /* 0x0000e300ff027b82 */ /* 0x000e240000000800 */
[----:B0-----:R-:W-:-:S13]  /*0050*/  ISETP.GE.AND P0, PT, R2, 0x1, PT ;  /* 0x000000010200780c */ /* 0x001fda0003f06270 */
[----:B------:R-:W-:Y:S05]  /*0060*/  @!P0 EXIT ;  /* 0x000000000000894d */ /* 0x000fea0003800000 */
[----:B------:R-:W0:Y:S01]  /*0070*/  S2R R3, SR_TID.X ;  /* 0x0000000000037919 */ /* 0x000e220000002100 */
[----:B------:R-:W1:Y:S01]  /*0080*/  LDCU UR4, c[0x0][0x360] ;  /* 0x00006c00ff0477ac */ /* 0x000e620008000800 */
[----:B------:R-:W1:Y:S01]  /*0090*/  LDC R25, c[0x0][0x370] ;  /* 0x0000dc00ff197b82 */ /* 0x000e620000000800 */
[C---:B------:R-:W-:Y:S01]  /*00a0*/  LOP3.LUT R24, R2.reuse, 0x7, RZ, 0xc0, !PT ;  /* 0x0000000702187812 */ /* 0x040fe200078ec0ff */
[----:B------:R-:W0:Y:S01]  /*00b0*/  S2R R0, SR_CTAID.X ;  /* 0x0000000000007919 */ /* 0x000e220000002500 */
[----:B------:R-:W-:Y:S01]  /*00c0*/  LOP3.LUT R4, R2, 0x7ffffff8, RZ, 0xc0, !PT ;  /* 0x7ffffff802047812 */ /* 0x000fe200078ec0ff */
[----:B------:R-:W2:Y:S04]  /*00d0*/  LDCU.64 UR6, c[0x0][0x358] ;  /* 0x00006b00ff0677ac */ /* 0x000ea80008000a00 */
[----:B------:R-:W3:Y:S01]  /*00e0*/  LDC.64 R6, c[0x0][0x380] ;  /* 0x0000e000ff067b82 */ /* 0x000ee20000000a00 */
[----:B-1----:R-:W-:-:S04]  /*00f0*/  IMAD R25, R25, UR4, RZ ;  /* 0x0000000419197c24 */ /* 0x002fc8000f8e02ff */
[----:B------:R-:W-:Y:S02]  /*0100*/  IMAD R5, R25, R2, RZ ;  /* 0x0000000219057224 */ /* 0x000fe400078e02ff */
[----:B0-----:R-:W-:Y:S01]  /*0110*/  IMAD R3, R0, UR4, R3 ;  /* 0x0000000400037c24 */ /* 0x001fe2000f8e0203 */
[----:B------:R-:W-:Y:S01]  /*0120*/  IADD3 R0, PT, PT, R24, -0x1, RZ ;  /* 0xffffffff18007810 */ /* 0x000fe20007ffe0ff */
[----:B------:R-:W-:Y:S02]  /*0130*/  UMOV UR4, URZ ;  /* 0x000000ff00047c82 */ /* 0x000fe40008000000 */
[----:B---3--:R-:W-:Y:S01]  /*0140*/  IMAD.WIDE R6, R3, 0x8, R6 ;  /* 0x0000000803067825 */ /* 0x008fe200078e0206 */
[----:B------:R-:W-:Y:S02]  /*0150*/  ISETP.GE.U32.AND P0, PT, R0, 0x3, PT ;  /* 0x000000030000780c */ /* 0x000fe40003f06070 */
[----:B------:R-:W-:Y:S02]  /*0160*/  SHF.R.S32.HI R0, RZ, 0x1f, R5 ;  /* 0x0000001fff007819 */ /* 0x000fe40000011405 */
[----:B------:R-:W-:-:S02]  /*0170*/  LOP3.LUT R3, R2, 0x3, RZ, 0xc0, !PT ;  /* 0x0000000302037812 */ /* 0x000fc400078ec0ff */
[----:B------:R-:W-:Y:S02]  /*0180*/  IADD3 R2, PT, PT, -R4, RZ, RZ ;  /* 0x000000ff04027210 */ /* 0x000fe40007ffe1ff */
[----:B------:R-:W-:Y:S02]  /*0190*/  SHF.L.U64.HI R0, R5, 0x3, R0 ;  /* 0x0000000305007819 */ /* 0x000fe40000010200 */
[----:B------:R-:W-:Y:S02]  /*01a0*/  MOV R10, R6 ;  /* 0x00000006000a7202 */ /* 0x000fe40000000f00 */
[----:B--2---:R-:W-:-:S07]  /*01b0*/  MOV R11, R7 ;  /* 0x00000007000b7202 */ /* 0x004fce0000000f00 */
.L_x_19:
[----:B0-2---:R-:W0:Y:S01]  /*01c0*/  LDC.64 R8, c[0x0][0x388] ;  /* 0x0000e200ff087b82 */ /* 0x005e220000000a00 */
[----:B------:R-:W-:Y:S01]  /*01d0*/  UIADD3 UR4, UPT, UPT, UR4, 0x1, URZ ;  /* 0x0000000104047890 */ /* 0x000fe2000fffe0ff */
[----:B------:R-:W-:Y:S01]  /*01e0*/  IMAD.WIDE R6, R5, 0x8, R6 ;  /* 0x0000000805067825 */ /* 0x000fe200078e0206 */
[----:B0-----:R-:W-:-:S04]  /*01f0*/  ISETP.GE.U32.AND P2, PT, R9, 0x8, PT ;  /* 0x000000080900780c */ /* 0x001fc80003f46070 */
[----:B------:R-:W-:Y:S01]  /*0200*/  ISETP.NE.AND P1, PT, R8, UR4, PT ;  /* 0x0000000408007c0c */ /* 0x000fe2000bf25270 */
[----:B------:R-:W-:-:S08]  /*0210*/  HFMA2 R8, -RZ, RZ, 0, 0 ;  /* 0x00000000ff087431 */ /* 0x000fd000000001ff */
[----:B-1----:R-:W-:Y:S05]  /*0220*/  @!P2 BRA `(.L_x_14) ;  /* 0x00000000009ca947 */ /* 0x002fea0003800000 */
[----:B------:R-:W-:Y:S02]  /*0230*/  MOV R27, RZ ;  /* 0x000000ff001b7202 */ /* 0x000fe40000000f00 */
[----:B------:R-:W-:-:S07]  /*0240*/  MOV R8, R2 ;  /* 0x0000000200087202 */ /* 0x000fce0000000f00 */
.L_x_15:
[----:B-1----:R-:W-:Y:S01]  /*0250*/  IMAD.WIDE R20, R27, 0x8, R6 ;  /* 0x000000081b147825 */ /* 0x002fe200078e0206 */
[----:B------:R-:W-:-:S03]  /*0260*/  IADD3 R8, PT, PT, R8, 0x8, RZ ;  /* 0x0000000808087810 */ /* 0x000fc60007ffe0ff */
[----:B------:R-:W0:Y:S01]  /*0270*/  I2F.F64.U64 R12, R20 ;  /* 0x00000014000c7312 */ /* 0x000e220000301800 */
[----:B------:R-:W-:Y:S01]  /*0280*/  IMAD.WIDE R16, R27, 0x8, R10 ;  /* 0x000000081b107825 */ /* 0x000fe200078e020a */
[----:B------:R-:W-:Y:S02]  /*0290*/  ISETP.NE.AND P2, PT, R8, RZ, PT ;  /* 0x000000ff0800720c */ /* 0x000fe40003f45270 */
[C---:B------:R-:W-:Y:S01]  /*02a0*/  LEA R27, R25.reuse, R27, 0x3 ;  /* 0x0000001b191b7211 */ /* 0x040fe200078e18ff */
[----:B------:R-:W-:-:S04]  /*02b0*/  IMAD.WIDE R14, R25, 0x8, R20 ;  /* 0x00000008190e7825 */ /* 0x000fc800078e0214 */
[----:B------:R-:W1:Y:S01]  /*02c0*/  I2F.F64.U64 R28, R14 ;  /* 0x0000000e001c7312 */ /* 0x000e620000301800 */
[C---:B------:R-:W-:Y:S01]  /*02d0*/  IMAD.WIDE R22, R25.reuse, 0x8, R14 ;  /* 0x0000000819167825 */ /* 0x040fe200078e020e */
[----:B0-----:R0:W-:Y:S06]  /*02e0*/  STG.E.64 desc[UR6][R16.64], R12 ;  /* 0x0000000c10007986 */ /* 0x0011ec000c101b06 */
[----:B------:R2:W3:Y:S02]  /*02f0*/  I2F.F64.U64 R14, R22 ;  /* 0x00000016000e7312 */ /* 0x0004e40000301800 */
[----:B--2---:R-:W-:-:S04]  /*0300*/  IMAD.WIDE R22, R25, 0x8, R22 ;  /* 0x0000000819167825 */ /* 0x004fc800078e0216 */
[C---:B0-----:R-:W-:Y:S02]  /*0310*/  IMAD.WIDE R16, R25.reuse, 0x8, R16 ;  /* 0x0000000819107825 */ /* 0x041fe400078e0210 */
[----:B------:R0:W2:Y:S02]  /*0320*/  I2F.F64.U64 R12, R22 ;  /* 0x00000016000c7312 */ /* 0x0000a40000301800 */
[C---:B------:R-:W-:Y:S01]  /*0330*/  IMAD.WIDE R18, R25.reuse, 0x8, R22 ;  /* 0x0000000819127825 */ /* 0x040fe200078e0216 */
[----:B-1----:R1:W-:Y:S03]  /*0340*/  STG.E.64 desc[UR6][R16.64], R28 ;  /* 0x0000001c10007986 */ /* 0x0023e6000c101b06 */
[----:B------:R-:W-:-:S05]  /*0350*/  IMAD.WIDE R20, R25, 0x8, R16 ;  /* 0x0000000819147825 */ /* 0x000fca00078e0210 */
[----:B---3--:R3:W-:Y:S01]  /*0360*/  STG.E.64 desc[UR6][R20.64], R14 ;  /* 0x0000000e14007986 */ /* 0x0087e2000c101b06 */
[C---:B0-----:R-:W-:Y:S01]  /*0370*/  IMAD.WIDE R22, R25.reuse, 0x8, R20 ;  /* 0x0000000819167825 */ /* 0x041fe200078e0214 */
[----:B-1----:R0:W1:Y:S04]  /*0380*/  I2F.F64.U64 R28, R18 ;  /* 0x00000012001c7312 */ /* 0x0020680000301800 */
[----:B--2---:R2:W-:Y:S01]  /*0390*/  STG.E.64 desc[UR6][R22.64], R12 ;  /* 0x0000000c16007986 */ /* 0x0045e2000c101b06 */
[----:B0-----:R-:W-:-:S04]  /*03a0*/  IMAD.WIDE R18, R25, 0x8, R18 ;  /* 0x0000000819127825 */ /* 0x001fc800078e0212 */
[----:B---3--:R-:W0:Y:S01]  /*03b0*/  I2F.F64.U64 R20, R18 ;  /* 0x0000001200147312 */ /* 0x008e220000301800 */
[----:B--2---:R-:W-:-:S04]  /*03c0*/  IMAD.WIDE R22, R25, 0x8, R22 ;  /* 0x0000000819167825 */ /* 0x004fc800078e0216 */
[C---:B------:R-:W-:Y:S01]  /*03d0*/  IMAD.WIDE R14, R25.reuse, 0x8, R18 ;  /* 0x00000008190e7825 */ /* 0x040fe200078e0212 */
[----:B-1----:R-:W-:Y:S03]  /*03e0*/  STG.E.64 desc[UR6][R22.64], R28 ;  /* 0x0000001c16007986 */ /* 0x002fe6000c101b06 */
[----:B------:R1:W2:Y:S01]  /*03f0*/  I2F.F64.U64 R12, R14 ;  /* 0x0000000e000c7312 */ /* 0x0002a20000301800 */
[----:B------:R-:W-:-:S07]  /*0400*/  IMAD.WIDE R16, R25, 0x8, R14 ;  /* 0x0000000819107825 */ /* 0x000fce00078e020e */
[----:B------:R-:W3:Y:S01]  /*0410*/  I2F.F64.U64 R16, R16 ;  /* 0x0000001000107312 */ /* 0x000ee20000301800 */
[----:B-1----:R-:W-:-:S05]  /*0420*/  IMAD.WIDE R14, R25, 0x8, R22 ;  /* 0x00000008190e7825 */ /* 0x002fca00078e0216 */
[----:B0-----:R0:W-:Y:S01]  /*0430*/  STG.E.64 desc[UR6][R14.64], R20 ;  /* 0x000000140e007986 */ /* 0x0011e2000c101b06 */
[----:B------:R-:W-:-:S05]  /*0440*/  IMAD.WIDE R18, R25, 0x8, R14 ;  /* 0x0000000819127825 */ /* 0x000fca00078e020e */
[----:B--2---:R1:W-:Y:S01]  /*0450*/  STG.E.64 desc[UR6][R18.64], R12 ;  /* 0x0000000c12007986 */ /* 0x0043e2000c101b06 */
[----:B0-----:R-:W-:-:S05]  /*0460*/  IMAD.WIDE R20, R25, 0x8, R18 ;  /* 0x0000000819147825 */ /* 0x001fca00078e0212 */
[----:B---3--:R1:W-:Y:S01]  /*0470*/  STG.E.64 desc[UR6][R20.64], R16 ;  /* 0x0000001014007986 */ /* 0x0083e2000c101b06 */
[----:B------:R-:W-:Y:S05]  /*0480*/  @P2 BRA `(.L_x_15) ;  /* 0xfffffffc00702947 */ /* 0x000fea000383ffff */
[----:B------:R-:W-:-:S07]  /*0490*/  MOV R8, R4 ;  /* 0x0000000400087202 */ /* 0x000fce0000000f00 */
.L_x_14:
[----:B------:R-:W-:-:S13]  /*04a0*/  ISETP.NE.AND P2, PT, R24, RZ, PT ;  /* 0x000000ff1800720c */ /* 0x000fda0003f45270 */
[----:B------:R-:W-:Y:S05]  /*04b0*/  @!P2 BRA `(.L_x_16) ;  /* 0x00000000009ca947 */ /* 0x000fea0003800000 */
[----:B------:R-:W-:Y:S01]  /*04c0*/  ISETP.NE.AND P2, PT, R3, RZ, PT ;  /* 0x000000ff0300720c */ /* 0x000fe20003f45270 */
[----:B------:R-:W-:-:S12]  /*04d0*/  @!P0 BRA `(.L_x_17) ;  /* 0x0000000000488947 */ /* 0x000fd80003800000 */
[----:B-1----:R-:W-:Y:S01]  /*04e0*/  IMAD R21, R25, R8, RZ ;  /* 0x0000000819157224 */ /* 0x002fe200078e02ff */
[----:B------:R-:W-:-:S03]  /*04f0*/  IADD3 R8, PT, PT, R8, 0x4, RZ ;  /* 0x0000000408087810 */ /* 0x000fc60007ffe0ff */
[----:B------:R-:W-:-:S04]  /*0500*/  IMAD.WIDE R26, R21, 0x8, R6 ;  /* 0x00000008151a7825 */ /* 0x000fc800078e0206 */
[----:B------:R-:W-:Y:S01]  /*0510*/  IMAD.WIDE R20, R21, 0x8, R10 ;  /* 0x0000000815147825 */ /* 0x000fe200078e020a */
[----:B------:R-:W0:Y:S03]  /*0520*/  I2F.F64.U64 R18, R26 ;  /* 0x0000001a00127312 */ /* 0x000e260000301800 */
[----:B------:R-:W-:-:S05]  /*0530*/  IMAD.WIDE R14, R25, 0x8, R26 ;  /* 0x00000008190e7825 */ /* 0x000fca00078e021a */
[----:B------:R-:W1:Y:S01]  /*0540*/  I2F.F64.U64 R16, R14 ;  /* 0x0000000e00107312 */ /* 0x000e620000301800 */
[----:B------:R-:W-:-:S04]  /*0550*/  IMAD.WIDE R12, R25, 0x8, R14 ;  /* 0x00000008190c7825 */ /* 0x000fc800078e020e */
[----:B------:R-:W-:-:S03]  /*0560*/  IMAD.WIDE R22, R25, 0x8, R12 ;  /* 0x0000000819167825 */ /* 0x000fc600078e020c */
[----:B------:R2:W3:Y:S01]  /*0570*/  I2F.F64.U64 R14, R12 ;  /* 0x0000000c000e7312 */ /* 0x0004e20000301800 */
[----:B0-----:R0:W-:Y:S07]  /*0580*/  STG.E.64 desc[UR6][R20.64], R18 ;  /* 0x0000001214007986 */ /* 0x0011ee000c101b06 */
[----:B------:R-:W4:Y:S01]  /*0590*/  I2F.F64.U64 R22, R22 ;  /* 0x0000001600167312 */ /* 0x000f220000301800 */
[----:B--2---:R-:W-:-:S05]  /*05a0*/  IMAD.WIDE R12, R25, 0x8, R20 ;  /* 0x00000008190c7825 */ /* 0x004fca00078e0214 */
[----:B-1----:R0:W-:Y:S01]  /*05b0*/  STG.E.64 desc[UR6][R12.64], R16 ;  /* 0x000000100c007986 */ /* 0x0021e2000c101b06 */
[----:B------:R-:W-:-:S05]  /*05c0*/  IMAD.WIDE R28, R25, 0x8, R12 ;  /* 0x00000008191c7825 */ /* 0x000fca00078e020c */
[----:B---3--:R0:W-:Y:S01]  /*05d0*/  STG.E.64 desc[UR6][R28.64], R14 ;  /* 0x0000000e1c007986 */ /* 0x0081e2000c101b06 */
[----:B------:R-:W-:-:S05]  /*05e0*/  IMAD.WIDE R26, R25, 0x8, R28 ;  /* 0x00000008191a7825 */ /* 0x000fca00078e021c */
[----:B----4-:R0:W-:Y:S02]  /*05f0*/  STG.E.64 desc[UR6][R26.64], R22 ;  /* 0x000000161a007986 */ /* 0x0101e4000c101b06 */
.L_x_17:
[----:B------:R-:W-:Y:S05]  /*0600*/  @!P2 BRA `(.L_x_16) ;  /* 0x000000000048a947 */ /* 0x000fea0003800000 */
[----:B------:R-:W-:Y:S02]  /*0610*/  ISETP.NE.AND P2, PT, R3, 0x1, PT ;  /* 0x000000010300780c */ /* 0x000fe40003f45270 */
[----:B------:R-:W-:-:S11]  /*0620*/  LOP3.LUT P3, RZ, R9, 0x1, RZ, 0xc0, !PT ;  /* 0x0000000109ff7812 */ /* 0x000fd6000786c0ff */
[----:B------:R-:W-:Y:S05]  /*0630*/  @!P2 BRA `(.L_x_18) ;  /* 0x000000000028a947 */ /* 0x000fea0003800000 */
[----:B01----:R-:W-:Y:S01]  /*0640*/  IMAD R19, R25, R8, RZ ;  /* 0x0000000819137224 */ /* 0x003fe200078e02ff */
[----:B------:R-:W-:-:S03]  /*0650*/  IADD3 R8, PT, PT, R8, 0x2, RZ ;  /* 0x0000000208087810 */ /* 0x000fc60007ffe0ff */
[----:B------:R-:W-:-:S04]  /*0660*/  IMAD.WIDE R16, R19, 0x8, R6 ;  /* 0x0000000813107825 */ /* 0x000fc800078e0206 */
[----:B------:R-:W0:Y:S01]  /*0670*/  I2F.F64.U64 R12, R16 ;  /* 0x00000010000c7312 */ /* 0x000e220000301800 */
[----:B------:R-:W-:-:S04]  /*0680*/  IMAD.WIDE R18, R19, 0x8, R10 ;  /* 0x0000000813127825 */ /* 0x000fc800078e020a */
[----:B------:R-:W-:-:S04]  /*0690*/  IMAD.WIDE R14, R25, 0x8, R16 ;  /* 0x00000008190e7825 */ /* 0x000fc800078e0210 */
[----:B------:R-:W-:Y:S02]  /*06a0*/  IMAD.WIDE R20, R25, 0x8, R18 ;  /* 0x0000000819147825 */ /* 0x000fe400078e0212 */
[----:B------:R-:W1:Y:S01]  /*06b0*/  I2F.F64.U64 R14, R14 ;  /* 0x0000000e000e7312 */ /* 0x000e620000301800 */
[----:B0-----:R2:W-:Y:S04]  /*06c0*/  STG.E.64 desc[UR6][R18.64], R12 ;  /* 0x0000000c12007986 */ /* 0x0015e8000c101b06 */
[----:B-1----:R2:W-:Y:S02]  /*06d0*/  STG.E.64 desc[UR6][R20.64], R14 ;  /* 0x0000000e14007986 */ /* 0x0025e4000c101b06 */
.L_x_18:
[----:B012---:R-:W-:-:S04]  /*06e0*/  @P3 IMAD R13, R25, R8, RZ ;  /* 0x00000008190d3224 */ /* 0x007fc800078e02ff */
[----:B------:R-:W-:-:S04]  /*06f0*/  @P3 IMAD.WIDE R8, R13, 0x8, R6 ;  /* 0x000000080d083825 */ /* 0x000fc800078e0206 */
[----:B------:R-:W-:Y:S02]  /*0700*/  @P3 IMAD.WIDE R12, R13, 0x8, R10 ;  /* 0x000000080d0c3825 */ /* 0x000fe400078e020a */
[----:B------:R-:W0:Y:S03]  /*0710*/  @P3 I2F.F64.U64 R8, R8 ;  /* 0x0000000800083312 */ /* 0x000e260000301800 */
[----:B0-----:R2:W-:Y:S02]  /*0720*/  @P3 STG.E.64 desc[UR6][R12.64], R8 ;  /* 0x000000080c003986 */ /* 0x0015e4000c101b06 */
.L_x_16:
[----:B------:R-:W-:-:S04]  /*0730*/  LEA R10, P2, R5, R10, 0x3 ;  /* 0x0000000a050a7211 */ /* 0x000fc800078418ff */
[----:B------:R-:W-:Y:S01]  /*0740*/  IADD3.X R11, PT, PT, R11, R0, RZ, P2, !PT ;  /* 0x000000000b0b7210 */ /* 0x000fe200017fe4ff */
[----:B------:R-:W-:Y:S08]  /*0750*/  @P1 BRA `(.L_x_19) ;  /* 0xfffffff800981947 */ /* 0x000ff0000383ffff */
[----:B------:R-:W-:Y:S05]  /*0760*/  EXIT ;  /* 0x000000000000794d */ /* 0x000fea0003800000 */
.L_x_20:
        /* <DEDUP_REMOVED lines=9> */
.L_x_25:


//--------------------- .nv.shared.reserved.0     --------------------------
	.section	.nv.shared.reserved.0,"aw",@nobits
	.weak		__nv_reservedSMEM_offset_0_alias
	.size		__nv_reservedSMEM_offset_0_alias, 0, 64
	.other		__nv_reservedSMEM_offset_0_alias,@"STO_CUDA_RESERVED_SHARED STV_DEFAULT"
__nv_reservedSMEM_offset_0_alias:
	.zero		0
	.zero		64


//--------------------- .nv.constant0._Z17global_memory_512PdiiPyS0_ --------------------------
	.section	.nv.constant0._Z17global_memory_512PdiiPyS0_,"a",@progbits
	.sectionflags	@""
	.align	4
.nv.constant0._Z17global_memory_512PdiiPyS0_:
	.zero		928


//--------------------- .nv.constant0._Z20global_memory_1024_2PdiiPyS0_ --------------------------
	.section	.nv.constant0._Z20global_memory_1024_2PdiiPyS0_,"a",@progbits
	.sectionflags	@""
	.align	4
.nv.constant0._Z20global_memory_1024_2PdiiPyS0_:
	.zero		928


//--------------------- .nv.constant0._Z18global_memory_1024PdiiPyS0_ --------------------------
	.section	.nv.constant0._Z18global_memory_1024PdiiPyS0_,"a",@progbits
	.sectionflags	@""
	.align	4
.nv.constant0._Z18global_memory_1024PdiiPyS0_:
	.zero		928


//--------------------- .nv.constant0._Z18global_memory_2048PdiiPyS0_ --------------------------
	.section	.nv.constant0._Z18global_memory_2048PdiiPyS0_,"a",@progbits
	.sectionflags	@""
	.align	4
.nv.constant0._Z18global_memory_2048PdiiPyS0_:
	.zero		928


//--------------------- .nv.constant0._Z15array_generatorPdii --------------------------
	.section	.nv.constant0._Z15array_generatorPdii,"a",@progbits
	.sectionflags	@""
	.align	4
.nv.constant0._Z15array_generatorPdii:
	.zero		912


//--------------------- SYMBOLS --------------------------

	.type		.nv.reservedSmem.offset0,@object
	.size		.nv.reservedSmem.offset0,0x4
